	.target	sm_100a

	.elftype	@"ET_EXEC"


//--------------------- .note.nv.tkinfo           --------------------------
	.section	.note.nv.tkinfo,"",@"SHT_NOTE"
	.sectionflags	@"SHF_NOTE_NV_TKINFO"
	.tkinfo
        /*0018*/ 	.word	0x00000002
        /*0030*/ 	.string	""
        /*0030*/ 	.string	"ptxas"
        /*0030*/ 	.string	"Cuda compilation tools, release 13.0, V13.0.88"
        /*0030*/ 	.string	"Build cuda_13.0.r13.0/compiler.36424714_0"
        /*0030*/ 	.string	"-arch sm_100a -m 64 "



//--------------------- .note.nv.cuinfo           --------------------------
	.section	.note.nv.cuinfo,"",@"SHT_NOTE"
	.sectionflags	@"SHF_NOTE_NV_CUINFO"
        /*0018*/ 	.short	0x0002
        /*001a*/ 	.short	0x0064
        /*001c*/ 	.short	0x0082
	.zero		2


//--------------------- .nv.info                  --------------------------
	.section	.nv.info,"",@"SHT_CUDA_INFO"
	.align	4


	//----- nvinfo : EIATTR_REGCOUNT
	.align		4
        /*0000*/ 	.byte	0x04, 0x2f
        /*0002*/ 	.short	(.L_19 - .L_18)
	.align		4
.L_18:
        /*0004*/ 	.word	index@(_ZN7cutlass13device_kernelINS_4gemm6kernel13GemmUniversalIN4cute5tupleIJiiiiEEENS1_10collective13CollectiveMmaINS1_35MainloopSm100TmaUmmaWarpSpecializedILi2ELi2ELi4ENS5_IJNS4_1CILi1EEESB_SB_EEEEENS5_IJNSA_ILi64EEESE_NSA_ILi32EEEEEENS_10bfloat16_tENS5_IJlSB_lEEESH_SI_NS4_8TiledMMAINS4_8MMA_AtomIJNS4_20SM100_MMA_F16BF16_SSISH_SH_fLi64ELi64ELNS4_4UMMA5MajorE0ELSN_0ELNSM_7ScaleInE0ELSO_0EEEEEENS4_6LayoutISC_NS5_IJNSA_ILi0EEESS_SS_EEEEENS5_IJNS4_10UnderscoreESV_SV_EEEEENS4_13SM90_TMA_LOADENS4_14ComposedLayoutINS4_7SwizzleILi2ELi4ELi3EEENS4_18smem_ptr_flag_bitsILi16EEENSR_INS5_IJNSA_ILi8EEESF_EEENS5_IJSF_SB_EEEEEEEvNS4_8identityESY_S18_vS19_EENS_8epilogue10collective18CollectiveEpilogueINS1B_23Sm100TmaWarpSpecializedILi3ELi2ELi16ELb1ELb0EEEJSG_NS5_IJNSR_ISE_SB_EENSR_ISF_SB_EEEEESH_SI_SH_SI_NS1B_6fusion15FusionCallbacksIS1F_NS1J_17LinearCombinationISH_fSH_fLNS_15FloatRoundStyleE2EEESG_S1I_JEEENS4_5SM1004TMEM4LOAD26SM100_TMEM_LOAD_16dp256b4xESY_S18_NS4_17SM75_U32x4_LDSM_NENS4_14SM90_TMA_STOREES18_NS4_17SM90_U32x4_STSM_NENS4_39AutoVectorizingCopyWithAssumedAlignmentILi128EEEEEEvvEEEEvNT_6ParamsE)
        /*0008*/ 	.word	0x0000004f


	//----- nvinfo : EIATTR_FRAME_SIZE
	.align		4
.L_19:
        /*000c*/ 	.byte	0x04, 0x11
        /*000e*/ 	.short	(.L_21 - .L_20)
	.align		4
.L_20:
        /*0010*/ 	.word	index@($__internal_2_$__cuda_sm10x_tcgen05_guardrail_trap_unallocated_columns_being_dealloced)
        /*0014*/ 	.word	0x00000000


	//----- nvinfo : EIATTR_FRAME_SIZE
	.align		4
.L_21:
        /*0018*/ 	.byte	0x04, 0x11
        /*001a*/ 	.short	(.L_23 - .L_22)
	.align		4
.L_22:
        /*001c*/ 	.word	index@($__internal_1_$__cuda_sm10x_tcgen05_guardrail_trap_phase_invalid_during_alloc)
        /*0020*/ 	.word	0x00000000


	//----- nvinfo : EIATTR_FRAME_SIZE
	.align		4
.L_23:
        /*0024*/ 	.byte	0x04, 0x11
        /*0026*/ 	.short	(.L_25 - .L_24)
	.align		4
.L_24:
        /*0028*/ 	.word	index@($__internal_0_$__cuda_sm10x_tcgen05_guardrail_trap_col_being_dealloced_not_returned_by_alloc)
        /*002c*/ 	.word	0x00000000


	//----- nvinfo : EIATTR_FRAME_SIZE
	.align		4
.L_25:
        /*0030*/ 	.byte	0x04, 0x11
        /*0032*/ 	.short	(.L_27 - .L_26)
	.align		4
.L_26:
        /*0034*/ 	.word	index@(_ZN7cutlass13device_kernelINS_4gemm6kernel13GemmUniversalIN4cute5tupleIJiiiiEEENS1_10collective13CollectiveMmaINS1_35MainloopSm100TmaUmmaWarpSpecializedILi2ELi2ELi4ENS5_IJNS4_1CILi1EEESB_SB_EEEEENS5_IJNSA_ILi64EEESE_NSA_ILi32EEEEEENS_10bfloat16_tENS5_IJlSB_lEEESH_SI_NS4_8TiledMMAINS4_8MMA_AtomIJNS4_20SM100_MMA_F16BF16_SSISH_SH_fLi64ELi64ELNS4_4UMMA5MajorE0ELSN_0ELNSM_7ScaleInE0ELSO_0EEEEEENS4_6LayoutISC_NS5_IJNSA_ILi0EEESS_SS_EEEEENS5_IJNS4_10UnderscoreESV_SV_EEEEENS4_13SM90_TMA_LOADENS4_14ComposedLayoutINS4_7SwizzleILi2ELi4ELi3EEENS4_18smem_ptr_flag_bitsILi16EEENSR_INS5_IJNSA_ILi8EEESF_EEENS5_IJSF_SB_EEEEEEEvNS4_8identityESY_S18_vS19_EENS_8epilogue10collective18CollectiveEpilogueINS1B_23Sm100TmaWarpSpecializedILi3ELi2ELi16ELb1ELb0EEEJSG_NS5_IJNSR_ISE_SB_EENSR_ISF_SB_EEEEESH_SI_SH_SI_NS1B_6fusion15FusionCallbacksIS1F_NS1J_17LinearCombinationISH_fSH_fLNS_15FloatRoundStyleE2EEESG_S1I_JEEENS4_5SM1004TMEM4LOAD26SM100_TMEM_LOAD_16dp256b4xESY_S18_NS4_17SM75_U32x4_LDSM_NENS4_14SM90_TMA_STOREES18_NS4_17SM90_U32x4_STSM_NENS4_39AutoVectorizingCopyWithAssumedAlignmentILi128EEEEEEvvEEEEvNT_6ParamsE)
        /*0038*/ 	.word	0x00000000


	//----- nvinfo : EIATTR_MIN_STACK_SIZE
	.align		4
.L_27:
        /*003c*/ 	.byte	0x04, 0x12
        /*003e*/ 	.short	(.L_29 - .L_28)
	.align		4
.L_28:
        /*0040*/ 	.word	index@(_ZN7cutlass13device_kernelINS_4gemm6kernel13GemmUniversalIN4cute5tupleIJiiiiEEENS1_10collective13CollectiveMmaINS1_35MainloopSm100TmaUmmaWarpSpecializedILi2ELi2ELi4ENS5_IJNS4_1CILi1EEESB_SB_EEEEENS5_IJNSA_ILi64EEESE_NSA_ILi32EEEEEENS_10bfloat16_tENS5_IJlSB_lEEESH_SI_NS4_8TiledMMAINS4_8MMA_AtomIJNS4_20SM100_MMA_F16BF16_SSISH_SH_fLi64ELi64ELNS4_4UMMA5MajorE0ELSN_0ELNSM_7ScaleInE0ELSO_0EEEEEENS4_6LayoutISC_NS5_IJNSA_ILi0EEESS_SS_EEEEENS5_IJNS4_10UnderscoreESV_SV_EEEEENS4_13SM90_TMA_LOADENS4_14ComposedLayoutINS4_7SwizzleILi2ELi4ELi3EEENS4_18smem_ptr_flag_bitsILi16EEENSR_INS5_IJNSA_ILi8EEESF_EEENS5_IJSF_SB_EEEEEEEvNS4_8identityESY_S18_vS19_EENS_8epilogue10collective18CollectiveEpilogueINS1B_23Sm100TmaWarpSpecializedILi3ELi2ELi16ELb1ELb0EEEJSG_NS5_IJNSR_ISE_SB_EENSR_ISF_SB_EEEEESH_SI_SH_SI_NS1B_6fusion15FusionCallbacksIS1F_NS1J_17LinearCombinationISH_fSH_fLNS_15FloatRoundStyleE2EEESG_S1I_JEEENS4_5SM1004TMEM4LOAD26SM100_TMEM_LOAD_16dp256b4xESY_S18_NS4_17SM75_U32x4_LDSM_NENS4_14SM90_TMA_STOREES18_NS4_17SM90_U32x4_STSM_NENS4_39AutoVectorizingCopyWithAssumedAlignmentILi128EEEEEEvvEEEEvNT_6ParamsE)
        /*0044*/ 	.word	0x00000000
.L_29:


//--------------------- .nv.compat                --------------------------
	.section	.nv.compat,"",@"SHT_CUDA_COMPAT_INFO"
	.align	4
        /*0000*/ 	.byte	0x02, 0x09, 0x01, 0x00, 0x02, 0x02, 0x02, 0x00, 0x02, 0x05, 0x05, 0x00, 0x03, 0x07, 0x01, 0x01
        /*0010*/ 	.byte	0x02, 0x03, 0x01, 0x00, 0x02, 0x06, 0x01, 0x00, 0x04, 0x0b, 0x08, 0x00, 0x09, 0x00, 0x00, 0x00
        /*0020*/ 	.byte	0x00, 0x00, 0x00, 0x00


//--------------------- .nv.info._ZN7cutlass13device_kernelINS_4gemm6kernel13GemmUniversalIN4cute5tupleIJiiiiEEENS1_10collective13CollectiveMmaINS1_35MainloopSm100TmaUmmaWarpSpecializedILi2ELi2ELi4ENS5_IJNS4_1CILi1EEESB_SB_EEEEENS5_IJNSA_ILi64EEESE_NSA_ILi32EEEEEENS_10bfloat16_tENS5_IJlSB_lEEESH_SI_NS4_8TiledMMAINS4_8MMA_AtomIJNS4_20SM100_MMA_F16BF16_SSISH_SH_fLi64ELi64ELNS4_4UMMA5MajorE0ELSN_0ELNSM_7ScaleInE0ELSO_0EEEEEENS4_6LayoutISC_NS5_IJNSA_ILi0EEESS_SS_EEEEENS5_IJNS4_10UnderscoreESV_SV_EEEEENS4_13SM90_TMA_LOADENS4_14ComposedLayoutINS4_7SwizzleILi2ELi4ELi3EEENS4_18smem_ptr_flag_bitsILi16EEENSR_INS5_IJNSA_ILi8EEESF_EEENS5_IJSF_SB_EEEEEEEvNS4_8identityESY_S18_vS19_EENS_8epilogue10collective18CollectiveEpilogueINS1B_23Sm100TmaWarpSpecializedILi3ELi2ELi16ELb1ELb0EEEJSG_NS5_IJNSR_ISE_SB_EENSR_ISF_SB_EEEEESH_SI_SH_SI_NS1B_6fusion15FusionCallbacksIS1F_NS1J_17LinearCombinationISH_fSH_fLNS_15FloatRoundStyleE2EEESG_S1I_JEEENS4_5SM1004TMEM4LOAD26SM100_TMEM_LOAD_16dp256b4xESY_S18_NS4_17SM75_U32x4_LDSM_NENS4_14SM90_TMA_STOREES18_NS4_17SM90_U32x4_STSM_NENS4_39AutoVectorizingCopyWithAssumedAlignmentILi128EEEEEEvvEEEEvNT_6ParamsE --------------------------
	.section	.nv.info._ZN7cutlass13device_kernelINS_4gemm6kernel13GemmUniversalIN4cute5tupleIJiiiiEEENS1_10collective13CollectiveMmaINS1_35MainloopSm100TmaUmmaWarpSpecializedILi2ELi2ELi4ENS5_IJNS4_1CILi1EEESB_SB_EEEEENS5_IJNSA_ILi64EEESE_NSA_ILi32EEEEEENS_10bfloat16_tENS5_IJlSB_lEEESH_SI_NS4_8TiledMMAINS4_8MMA_AtomIJNS4_20SM100_MMA_F16BF16_SSISH_SH_fLi64ELi64ELNS4_4UMMA5MajorE0ELSN_0ELNSM_7ScaleInE0ELSO_0EEEEEENS4_6LayoutISC_NS5_IJNSA_ILi0EEESS_SS_EEEEENS5_IJNS4_10UnderscoreESV_SV_EEEEENS4_13SM90_TMA_LOADENS4_14ComposedLayoutINS4_7SwizzleILi2ELi4ELi3EEENS4_18smem_ptr_flag_bitsILi16EEENSR_INS5_IJNSA_ILi8EEESF_EEENS5_IJSF_SB_EEEEEEEvNS4_8identityESY_S18_vS19_EENS_8epilogue10collective18CollectiveEpilogueINS1B_23Sm100TmaWarpSpecializedILi3ELi2ELi16ELb1ELb0EEEJSG_NS5_IJNSR_ISE_SB_EENSR_ISF_SB_EEEEESH_SI_SH_SI_NS1B_6fusion15FusionCallbacksIS1F_NS1J_17LinearCombinationISH_fSH_fLNS_15FloatRoundStyleE2EEESG_S1I_JEEENS4_5SM1004TMEM4LOAD26SM100_TMEM_LOAD_16dp256b4xESY_S18_NS4_17SM75_U32x4_LDSM_NENS4_14SM90_TMA_STOREES18_NS4_17SM90_U32x4_STSM_NENS4_39AutoVectorizingCopyWithAssumedAlignmentILi128EEEEEEvvEEEEvNT_6ParamsE,"",@"SHT_CUDA_INFO"
	.sectionflags	@""
	.align	4


	//----- nvinfo : EIATTR_CUDA_API_VERSION
	.align		4
        /*0000*/ 	.byte	0x04, 0x37
        /*0002*/ 	.short	(.L_31 - .L_30)
.L_30:
        /*0004*/ 	.word	0x00000082


	//----- nvinfo : EIATTR_KPARAM_INFO
	.align		4
.L_31:
        /*0008*/ 	.byte	0x04, 0x17
        /*000a*/ 	.short	(.L_33 - .L_32)
.L_32:
        /*000c*/ 	.word	0x00000000
        /*0010*/ 	.short	0x0000
        /*0012*/ 	.short	0x0000
        /*0014*/ 	.byte	0x00, 0xf0, 0x01, 0x20


	//----- nvinfo : EIATTR_AT_ENTRY_FRAGMENTS
	.align		4
.L_33:
        /*0018*/ 	.byte	0x04, 0x4f
        /*001a*/ 	.short	(.L_35 - .L_34)


	//   ....[0]....
.L_34:
        /*001c*/ 	.word	0x00000006


	//----- nvinfo : EIATTR_RESERVED_SMEM_USED
	.align		4
.L_35:
        /*0020*/ 	.byte	0x01, 0x41
	.zero		2


	//----- nvinfo : EIATTR_SPARSE_MMA_MASK
	.align		4
        /*0024*/ 	.byte	0x03, 0x50
        /*0026*/ 	.short	0x0000


	//----- nvinfo : EIATTR_TCGEN05_1CTA_USED
	.align		4
        /*0028*/ 	.byte	0x01, 0x51
	.zero		2


	//----- nvinfo : EIATTR_MAXREG_COUNT
	.align		4
        /*002c*/ 	.byte	0x03, 0x1b
        /*002e*/ 	.short	0x00ff


	//----- nvinfo : EIATTR_NUM_BARRIERS
	.align		4
        /*0030*/ 	.byte	0x02, 0x4c
        /*0032*/ 	.byte	0x07
	.zero		1


	//----- nvinfo : EIATTR_EXTERNS
	.align		4
        /*0034*/ 	.byte	0x04, 0x0f
        /*0036*/ 	.short	(.L_37 - .L_36)


	//   ....[0]....
	.align		4
.L_36:
        /*0038*/ 	.word	index@(__assertfail)


	//----- nvinfo : EIATTR_MERCURY_ISA_VERSION
	.align		4
.L_37:
        /*003c*/ 	.byte	0x03, 0x5f
        /*003e*/ 	.short	0x0101


	//----- nvinfo : EIATTR_INT_WARP_WIDE_INSTR_OFFSETS
	.align		4
        /*0040*/ 	.byte	0x04, 0x31
        /*0042*/ 	.short	(.L_39 - .L_38)


	//   ....[0]....
.L_38:
        /*0044*/ 	.word	0x00001d60


	//   ....[1]....
        /*0048*/ 	.word	0x00003600


	//   ....[2]....
        /*004c*/ 	.word	0x00003630


	//   ....[3]....
        /*0050*/ 	.word	0x00003680


	//   ....[4]....
        /*0054*/ 	.word	0x00003f60


	//   ....[5]....
        /*0058*/ 	.word	0x00003f80


	//   ....[6]....
        /*005c*/ 	.word	0x00004250


	//   ....[7]....
        /*0060*/ 	.word	0x00004380


	//----- nvinfo : EIATTR_COOP_GROUP_MASK_REGIDS
	.align		4
.L_39:
        /*0064*/ 	.byte	0x04, 0x29
        /*0066*/ 	.short	(.L_41 - .L_40)


	//   ....[0]....
.L_40:
        /*0068*/ 	.word	0xffffffff


	//   ....[1]....
        /*006c*/ 	.word	0xffffffff


	//   ....[2]....
        /*0070*/ 	.word	0xffffffff


	//   ....[3]....
        /*0074*/ 	.word	0xffffffff


	//   ....[4]....
        /*0078*/ 	.word	0xffffffff


	//   ....[5]....
        /*007c*/ 	.word	0xffffffff


	//   ....[6]....
        /*0080*/ 	.word	0xffffffff


	//   ....[7]....
        /*0084*/ 	.word	0xffffffff


	//   ....[8]....
        /*0088*/ 	.word	0xffffffff


	//   ....[9]....
        /*008c*/ 	.word	0xffffffff


	//   ....[10]....
        /*0090*/ 	.word	0xffffffff


	//   ....[11]....
        /*0094*/ 	.word	0xffffffff


	//   ....[12]....
        /*0098*/ 	.word	0xffffffff


	//----- nvinfo : EIATTR_COOP_GROUP_INSTR_OFFSETS
	.align		4
.L_41:
        /*009c*/ 	.byte	0x04, 0x28
        /*009e*/ 	.short	(.L_43 - .L_42)


	//   ....[0]....
.L_42:
        /*00a0*/ 	.word	0x00000090


	//   ....[1]....
        /*00a4*/ 	.word	0x000004d0


	//   ....[2]....
        /*00a8*/ 	.word	0x00000600


	//   ....[3]....
        /*00ac*/ 	.word	0x00000780


	//   ....[4]....
        /*00b0*/ 	.word	0x00000880


	//   ....[5]....
        /*00b4*/ 	.word	0x000009f0


	//   ....[6]....
        /*00b8*/ 	.word	0x00000b90


	//   ....[7]....
        /*00bc*/ 	.word	0x00001c40


	//   ....[8]....
        /*00c0*/ 	.word	0x00002900


	//   ....[9]....
        /*00c4*/ 	.word	0x00002b10


	//   ....[10]....
        /*00c8*/ 	.word	0x00002b40


	//   ....[11]....
        /*00cc*/ 	.word	0x000034f0


	//   ....[12]....
        /*00d0*/ 	.word	0x00003720


	//----- nvinfo : EIATTR_VRC_CTA_INIT_COUNT
	.align		4
.L_43:
        /*00d4*/ 	.byte	0x02, 0x4a
        /*00d6*/ 	.byte	0x80
	.zero		1


	//----- nvinfo : EIATTR_SYSCALL_OFFSETS
	.align		4
        /*00d8*/ 	.byte	0x04, 0x46
        /*00da*/ 	.short	(.L_45 - .L_44)


	//   ....[0]....
.L_44:
        /*00dc*/ 	.word	0x00004f60


	//   ....[1]....
        /*00e0*/ 	.word	0x00005050


	//   ....[2]....
        /*00e4*/ 	.word	0x00005830


	//   ....[3]....
        /*00e8*/ 	.word	0x00006170


	//----- nvinfo : EIATTR_MBARRIER_INSTR_OFFSETS
	.align		4
.L_45:
        /*00ec*/ 	.byte	0x04, 0x39
        /*00ee*/ 	.short	(.L_47 - .L_46)


	//   ....[0]....
.L_46:
        /*00f0*/ 	.word	0x000005b0
        /*00f4*/ 	.word	0x000000ff
        /*00f8*/ 	.word	0x00000000
        /*00fc*/ 	.short	0x0100
        /*00fe*/ 	.byte	0x05
	.zero		1


	//   ....[1]....
        /*0100*/ 	.word	0x000005c0
        /*0104*/ 	.word	0x000000ff
        /*0108*/ 	.word	0x00000010
        /*010c*/ 	.short	0x0100
        /*010e*/ 	.byte	0x05
	.zero		1


	//   ....[2]....
        /*0110*/ 	.word	0x000005d0
        /*0114*/ 	.word	0x000000ff
        /*0118*/ 	.word	0x00000008
        /*011c*/ 	.short	0x0100
        /*011e*/ 	.byte	0x05
	.zero		1


	//   ....[3]....
        /*0120*/ 	.word	0x000005e0
        /*0124*/ 	.word	0x000000ff
        /*0128*/ 	.word	0x00000018
        /*012c*/ 	.short	0x0100
        /*012e*/ 	.byte	0x05
	.zero		1


	//   ....[4]....
        /*0130*/ 	.word	0x00000710
        /*0134*/ 	.word	0x000000ff
        /*0138*/ 	.word	0x00000020
        /*013c*/ 	.short	0x0100
        /*013e*/ 	.byte	0x07
	.zero		1


	//   ....[5]....
        /*0140*/ 	.word	0x00000720
        /*0144*/ 	.word	0x000000ff
        /*0148*/ 	.word	0x00000038
        /*014c*/ 	.short	0x0100
        /*014e*/ 	.byte	0x07
	.zero		1


	//   ....[6]....
        /*0150*/ 	.word	0x00000730
        /*0154*/ 	.word	0x000000ff
        /*0158*/ 	.word	0x00000028
        /*015c*/ 	.short	0x0100
        /*015e*/ 	.byte	0x07
	.zero		1


	//   ....[7]....
        /*0160*/ 	.word	0x00000740
        /*0164*/ 	.word	0x000000ff
        /*0168*/ 	.word	0x00000040
        /*016c*/ 	.short	0x0100
        /*016e*/ 	.byte	0x07
	.zero		1


	//   ....[8]....
        /*0170*/ 	.word	0x00000750
        /*0174*/ 	.word	0x000000ff
        /*0178*/ 	.word	0x00000030
        /*017c*/ 	.short	0x0100
        /*017e*/ 	.byte	0x07
	.zero		1


	//   ....[9]....
        /*0180*/ 	.word	0x00000760
        /*0184*/ 	.word	0x000000ff
        /*0188*/ 	.word	0x00000048
        /*018c*/ 	.short	0x0100
        /*018e*/ 	.byte	0x07
	.zero		1


	//   ....[10]....
        /*0190*/ 	.word	0x00000850
        /*0194*/ 	.word	0x000000ff
        /*0198*/ 	.word	0x00000050
        /*019c*/ 	.short	0x0100
        /*019e*/ 	.byte	0x05
	.zero		1


	//   ....[11]....
        /*01a0*/ 	.word	0x00000860
        /*01a4*/ 	.word	0x000000ff
        /*01a8*/ 	.word	0x00000058
        /*01ac*/ 	.short	0x0100
        /*01ae*/ 	.byte	0x05
	.zero		1


	//   ....[12]....
        /*01b0*/ 	.word	0x000009a0
        /*01b4*/ 	.word	0x000000ff
        /*01b8*/ 	.word	0x00000060
        /*01bc*/ 	.short	0x0100
        /*01be*/ 	.byte	0x05
	.zero		1


	//   ....[13]....
        /*01c0*/ 	.word	0x000009b0
        /*01c4*/ 	.word	0x000000ff
        /*01c8*/ 	.word	0x00000070
        /*01cc*/ 	.short	0x0100
        /*01ce*/ 	.byte	0x05
	.zero		1


	//   ....[14]....
        /*01d0*/ 	.word	0x000009c0
        /*01d4*/ 	.word	0x000000ff
        /*01d8*/ 	.word	0x00000068
        /*01dc*/ 	.short	0x0100
        /*01de*/ 	.byte	0x05
	.zero		1


	//   ....[15]....
        /*01e0*/ 	.word	0x000009d0
        /*01e4*/ 	.word	0x000000ff
        /*01e8*/ 	.word	0x00000078
        /*01ec*/ 	.short	0x0100
        /*01ee*/ 	.byte	0x05
	.zero		1


	//   ....[16]....
        /*01f0*/ 	.word	0x00000b00
        /*01f4*/ 	.word	0x000000ff
        /*01f8*/ 	.word	0x00000080
        /*01fc*/ 	.short	0x0100
        /*01fe*/ 	.byte	0x07
	.zero		1


	//   ....[17]....
        /*0200*/ 	.word	0x00000b10
        /*0204*/ 	.word	0x000000ff
        /*0208*/ 	.word	0x000000a0
        /*020c*/ 	.short	0x0100
        /*020e*/ 	.byte	0x07
	.zero		1


	//   ....[18]....
        /*0210*/ 	.word	0x00000b20
        /*0214*/ 	.word	0x000000ff
        /*0218*/ 	.word	0x00000088
        /*021c*/ 	.short	0x0100
        /*021e*/ 	.byte	0x07
	.zero		1


	//   ....[19]....
        /*0220*/ 	.word	0x00000b30
        /*0224*/ 	.word	0x000000ff
        /*0228*/ 	.word	0x000000a8
        /*022c*/ 	.short	0x0100
        /*022e*/ 	.byte	0x07
	.zero		1


	//   ....[20]....
        /*0230*/ 	.word	0x00000b40
        /*0234*/ 	.word	0x000000ff
        /*0238*/ 	.word	0x00000090
        /*023c*/ 	.short	0x0100
        /*023e*/ 	.byte	0x07
	.zero		1


	//   ....[21]....
        /*0240*/ 	.word	0x00000b50
        /*0244*/ 	.word	0x000000ff
        /*0248*/ 	.word	0x000000b0
        /*024c*/ 	.short	0x0100
        /*024e*/ 	.byte	0x07
	.zero		1


	//   ....[22]....
        /*0250*/ 	.word	0x00000b60
        /*0254*/ 	.word	0x000000ff
        /*0258*/ 	.word	0x00000098
        /*025c*/ 	.short	0x0100
        /*025e*/ 	.byte	0x07
	.zero		1


	//   ....[23]....
        /*0260*/ 	.word	0x00000b70
        /*0264*/ 	.word	0x000000ff
        /*0268*/ 	.word	0x000000b8
        /*026c*/ 	.short	0x0100
        /*026e*/ 	.byte	0x07
	.zero		1


	//   ....[24]....
        /*0270*/ 	.word	0x00000c60
        /*0274*/ 	.word	0x000000ff
        /*0278*/ 	.word	0x000000c0
        /*027c*/ 	.short	0x0100
        /*027e*/ 	.byte	0x05
	.zero		1


	//   ....[25]....
        /*0280*/ 	.word	0x00000c70
        /*0284*/ 	.word	0x000000ff
        /*0288*/ 	.word	0x000000d0
        /*028c*/ 	.short	0x0100
        /*028e*/ 	.byte	0x05
	.zero		1


	//   ....[26]....
        /*0290*/ 	.word	0x00000c80
        /*0294*/ 	.word	0x000000ff
        /*0298*/ 	.word	0x000000c8
        /*029c*/ 	.short	0x0100
        /*029e*/ 	.byte	0x05
	.zero		1


	//   ....[27]....
        /*02a0*/ 	.word	0x00000c90
        /*02a4*/ 	.word	0x000000ff
        /*02a8*/ 	.word	0x000000d8
        /*02ac*/ 	.short	0x0100
        /*02ae*/ 	.byte	0x05
	.zero		1


	//   ....[28]....
        /*02b0*/ 	.word	0x00001560
        /*02b4*/ 	.word	0x00000002
        /*02b8*/ 	.word	0x000000d0
        /*02bc*/ 	.short	0x010a
        /*02be*/ 	.byte	0xff
	.zero		1


	//   ....[29]....
        /*02c0*/ 	.word	0x00001590
        /*02c4*/ 	.word	0x00000002
        /*02c8*/ 	.word	0x000000c0
        /*02cc*/ 	.short	0x0101
        /*02ce*/ 	.byte	0xff
	.zero		1


	//   ....[30]....
        /*02d0*/ 	.word	0x00001660
        /*02d4*/ 	.word	0x000000ff
        /*02d8*/ 	.word	0x00000010
        /*02dc*/ 	.short	0x010a
        /*02de*/ 	.byte	0x08
	.zero		1


	//   ....[31]....
        /*02e0*/ 	.word	0x00001700
        /*02e4*/ 	.word	0x000000ff
        /*02e8*/ 	.word	0x00000010
        /*02ec*/ 	.short	0x010a
        /*02ee*/ 	.byte	0x21
	.zero		1


	//   ....[32]....
        /*02f0*/ 	.word	0x00001860
        /*02f4*/ 	.word	0x000000ff
        /*02f8*/ 	.word	0x00000010
        /*02fc*/ 	.short	0x010a
        /*02fe*/ 	.byte	0x08
	.zero		1


	//   ....[33]....
        /*0300*/ 	.word	0x00001950
        /*0304*/ 	.word	0x000000ff
        /*0308*/ 	.word	0x00000058
        /*030c*/ 	.short	0x0101
        /*030e*/ 	.byte	0x04
	.zero		1


	//   ....[34]....
        /*0310*/ 	.word	0x00001970
        /*0314*/ 	.word	0x000000ff
        /*0318*/ 	.word	0x00000010
        /*031c*/ 	.short	0x010a
        /*031e*/ 	.byte	0x08
	.zero		1


	//   ....[35]....
        /*0320*/ 	.word	0x000019f0
        /*0324*/ 	.word	0x000000ff
        /*0328*/ 	.word	0x00000010
        /*032c*/ 	.short	0x010a
        /*032e*/ 	.byte	0x11
	.zero		1


	//   ....[36]....
        /*0330*/ 	.word	0x00001b50
        /*0334*/ 	.word	0x000000ff
        /*0338*/ 	.word	0x00000010
        /*033c*/ 	.short	0x010a
        /*033e*/ 	.byte	0x08
	.zero		1


	//   ....[37]....
        /*0340*/ 	.word	0x00001c70
        /*0344*/ 	.word	0x00000002
        /*0348*/ 	.word	0x00000060
        /*034c*/ 	.short	0x010a
        /*034e*/ 	.byte	0xff
	.zero		1


	//   ....[38]....
        /*0350*/ 	.word	0x00001d30
        /*0354*/ 	.word	0x00000002
        /*0358*/ 	.word	0x00000000
        /*035c*/ 	.short	0x0101
        /*035e*/ 	.byte	0xff
	.zero		1


	//   ....[39]....
        /*0360*/ 	.word	0x00002290
        /*0364*/ 	.word	0x000000ff
        /*0368*/ 	.word	0x00000000
        /*036c*/ 	.short	0x010a
        /*036e*/ 	.byte	0x04
	.zero		1


	//   ....[40]....
        /*0370*/ 	.word	0x00002330
        /*0374*/ 	.word	0x00000000
        /*0378*/ 	.word	0x00000000
        /*037c*/ 	.short	0x010a
        /*037e*/ 	.byte	0xff
	.zero		1


	//   ....[41]....
        /*0380*/ 	.word	0x00002450
        /*0384*/ 	.word	0x00000000
        /*0388*/ 	.word	0x000000c0
        /*038c*/ 	.short	0x010a
        /*038e*/ 	.byte	0xff
	.zero		1


	//   ....[42]....
        /*0390*/ 	.word	0x000024c0
        /*0394*/ 	.word	0x00000000
        /*0398*/ 	.word	0x00000000
        /*039c*/ 	.short	0x0101
        /*039e*/ 	.byte	0xff
	.zero		1


	//   ....[43]....
        /*03a0*/ 	.word	0x000024e0
        /*03a4*/ 	.word	0x000000ff
        /*03a8*/ 	.word	0x00000070
        /*03ac*/ 	.short	0x010a
        /*03ae*/ 	.byte	0x05
	.zero		1


	//   ....[44]....
        /*03b0*/ 	.word	0x00002600
        /*03b4*/ 	.word	0x00000000
        /*03b8*/ 	.word	0x00000060
        /*03bc*/ 	.short	0x010a
        /*03be*/ 	.byte	0xff
	.zero		1


	//   ....[45]....
        /*03c0*/ 	.word	0x00002700
        /*03c4*/ 	.word	0x00000000
        /*03c8*/ 	.word	0x00000000
        /*03cc*/ 	.short	0x0101
        /*03ce*/ 	.byte	0xff
	.zero		1


	//   ....[46]....
        /*03d0*/ 	.word	0x00002790
        /*03d4*/ 	.word	0x000000ff
        /*03d8*/ 	.word	0x00000070
        /*03dc*/ 	.short	0x0106
        /*03de*/ 	.byte	0x05
	.zero		1


	//   ....[47]....
        /*03e0*/ 	.word	0x000027b0
        /*03e4*/ 	.word	0x000000ff
        /*03e8*/ 	.word	0x00000070
        /*03ec*/ 	.short	0x010a
        /*03ee*/ 	.byte	0x05
	.zero		1


	//   ....[48]....
        /*03f0*/ 	.word	0x00002840
        /*03f4*/ 	.word	0x000000ff
        /*03f8*/ 	.word	0x00000070
        /*03fc*/ 	.short	0x0106
        /*03fe*/ 	.byte	0x04
	.zero		1


	//   ....[49]....
        /*0400*/ 	.word	0x00002880
        /*0404*/ 	.word	0x00000000
        /*0408*/ 	.word	0x00000070
        /*040c*/ 	.short	0x010a
        /*040e*/ 	.byte	0xff
	.zero		1


	//   ....[50]....
        /*0410*/ 	.word	0x00002d80
        /*0414*/ 	.word	0x00000000
        /*0418*/ 	.word	0x00000060
        /*041c*/ 	.short	0x010a
        /*041e*/ 	.byte	0xff
	.zero		1


	//   ....[51]....
        /*0420*/ 	.word	0x00002e80
        /*0424*/ 	.word	0x00000003
        /*0428*/ 	.word	0x00000000
        /*042c*/ 	.short	0x0101
        /*042e*/ 	.byte	0xff
	.zero		1


	//   ....[52]....
        /*0430*/ 	.word	0x00002e90
        /*0434*/ 	.word	0x000000ff
        /*0438*/ 	.word	0x00000000
        /*043c*/ 	.short	0x010a
        /*043e*/ 	.byte	0x04
	.zero		1


	//   ....[53]....
        /*0440*/ 	.word	0x00002f10
        /*0444*/ 	.word	0x000000ff
        /*0448*/ 	.word	0x000000a0
        /*044c*/ 	.short	0x010a
        /*044e*/ 	.byte	0x08
	.zero		1


	//   ....[54]....
        /*0450*/ 	.word	0x00002ff0
        /*0454*/ 	.word	0x000000ff
        /*0458*/ 	.word	0x00000000
        /*045c*/ 	.short	0x010a
        /*045e*/ 	.byte	0x07
	.zero		1


	//   ....[55]....
        /*0460*/ 	.word	0x00003130
        /*0464*/ 	.word	0x000000ff
        /*0468*/ 	.word	0x00000000
        /*046c*/ 	.short	0x010a
        /*046e*/ 	.byte	0x04
	.zero		1


	//   ....[56]....
        /*0470*/ 	.word	0x00003320
        /*0474*/ 	.word	0x000000ff
        /*0478*/ 	.word	0x00000000
        /*047c*/ 	.short	0x010a
        /*047e*/ 	.byte	0x05
	.zero		1


	//   ....[57]....
        /*0480*/ 	.word	0x000033b0
        /*0484*/ 	.word	0x000000ff
        /*0488*/ 	.word	0x00000000
        /*048c*/ 	.short	0x010a
        /*048e*/ 	.byte	0x05
	.zero		1


	//   ....[58]....
        /*0490*/ 	.word	0x00003440
        /*0494*/ 	.word	0x000000ff
        /*0498*/ 	.word	0x00000000
        /*049c*/ 	.short	0x010a
        /*049e*/ 	.byte	0x05
	.zero		1


	//   ....[59]....
        /*04a0*/ 	.word	0x000034d0
        /*04a4*/ 	.word	0x000000ff
        /*04a8*/ 	.word	0x00000000
        /*04ac*/ 	.short	0x010a
        /*04ae*/ 	.byte	0x07
	.zero		1


	//   ....[60]....
        /*04b0*/ 	.word	0x00003900
        /*04b4*/ 	.word	0x00000000
        /*04b8*/ 	.word	0x00000060
        /*04bc*/ 	.short	0x010a
        /*04be*/ 	.byte	0xff
	.zero		1


	//   ....[61]....
        /*04c0*/ 	.word	0x000039c0
        /*04c4*/ 	.word	0x00000000
        /*04c8*/ 	.word	0x00000000
        /*04cc*/ 	.short	0x0101
        /*04ce*/ 	.byte	0xff
	.zero		1


	//   ....[62]....
        /*04d0*/ 	.word	0x00003ce0
        /*04d4*/ 	.word	0x000000ff
        /*04d8*/ 	.word	0x00000058
        /*04dc*/ 	.short	0x010a
        /*04de*/ 	.byte	0x07
	.zero		1


	//   ....[63]....
        /*04e0*/ 	.word	0x00003f00
        /*04e4*/ 	.word	0x000000ff
        /*04e8*/ 	.word	0x00000038
        /*04ec*/ 	.short	0x010a
        /*04ee*/ 	.byte	0x0f
	.zero		1


	//   ....[64]....
        /*04f0*/ 	.word	0x00004100
        /*04f4*/ 	.word	0x000000ff
        /*04f8*/ 	.word	0x00000020
        /*04fc*/ 	.short	0x010b
        /*04fe*/ 	.byte	0x0f
	.zero		1


	//   ....[65]....
        /*0500*/ 	.word	0x00004150
        /*0504*/ 	.word	0x000000ff
        /*0508*/ 	.word	0x00000000
        /*050c*/ 	.short	0x0101
        /*050e*/ 	.byte	0x10
	.zero		1


	//   ....[66]....
        /*0510*/ 	.word	0x00004190
        /*0514*/ 	.word	0x000000ff
        /*0518*/ 	.word	0x00000038
        /*051c*/ 	.short	0x010a
        /*051e*/ 	.byte	0x0d
	.zero		1


	//   ....[67]....
        /*0520*/ 	.word	0x000043d0
        /*0524*/ 	.word	0x000000ff
        /*0528*/ 	.word	0x00000020
        /*052c*/ 	.short	0x010b
        /*052e*/ 	.byte	0x0d
	.zero		1


	//   ....[68]....
        /*0530*/ 	.word	0x00004440
        /*0534*/ 	.word	0x000000ff
        /*0538*/ 	.word	0x00000000
        /*053c*/ 	.short	0x0101
        /*053e*/ 	.byte	0x0f
	.zero		1


	//   ....[69]....
        /*0540*/ 	.word	0x00004490
        /*0544*/ 	.word	0x000000ff
        /*0548*/ 	.word	0x00000000
        /*054c*/ 	.short	0x010a
        /*054e*/ 	.byte	0x04
	.zero		1


	//   ....[70]....
        /*0550*/ 	.word	0x00004520
        /*0554*/ 	.word	0x000000ff
        /*0558*/ 	.word	0x00000000
        /*055c*/ 	.short	0x010a
        /*055e*/ 	.byte	0x04
	.zero		1


	//   ....[71]....
        /*0560*/ 	.word	0x000045c0
        /*0564*/ 	.word	0x00000000
        /*0568*/ 	.word	0x00000000
        /*056c*/ 	.short	0x010a
        /*056e*/ 	.byte	0xff
	.zero		1


	//   ....[72]....
        /*0570*/ 	.word	0x00004930
        /*0574*/ 	.word	0x00000000
        /*0578*/ 	.word	0x00000060
        /*057c*/ 	.short	0x010a
        /*057e*/ 	.byte	0xff
	.zero		1


	//   ....[73]....
        /*0580*/ 	.word	0x00004a40
        /*0584*/ 	.word	0x00000000
        /*0588*/ 	.word	0x00000000
        /*058c*/ 	.short	0x0101
        /*058e*/ 	.byte	0xff
	.zero		1


	//   ....[74]....
        /*0590*/ 	.word	0x00005450
        /*0594*/ 	.word	0x00000002
        /*0598*/ 	.word	0x00000020
        /*059c*/ 	.short	0x010a
        /*059e*/ 	.byte	0xff
	.zero		1


	//   ....[75]....
        /*05a0*/ 	.word	0x00005490
        /*05a4*/ 	.word	0x0000002c
        /*05a8*/ 	.word	0x00000080
        /*05ac*/ 	.short	0x010a
        /*05ae*/ 	.byte	0xff
	.zero		1


	//   ....[76]....
        /*05b0*/ 	.word	0x00005580
        /*05b4*/ 	.word	0x00000002
        /*05b8*/ 	.word	0x00000020
        /*05bc*/ 	.short	0x010a
        /*05be*/ 	.byte	0xff
	.zero		1


	//   ....[77]....
        /*05c0*/ 	.word	0x00005710
        /*05c4*/ 	.word	0x0000002c
        /*05c8*/ 	.word	0x00000080
        /*05cc*/ 	.short	0x010a
        /*05ce*/ 	.byte	0xff
	.zero		1


	//   ....[78]....
        /*05d0*/ 	.word	0x00005ed0
        /*05d4*/ 	.word	0x00000000
        /*05d8*/ 	.word	0x00000000
        /*05dc*/ 	.short	0x0101
        /*05de*/ 	.byte	0xff
	.zero		1


	//   ....[79]....
        /*05e0*/ 	.word	0x00005ee0
        /*05e4*/ 	.word	0x00000002
        /*05e8*/ 	.word	0x00000020
        /*05ec*/ 	.short	0x010a
        /*05ee*/ 	.byte	0xff
	.zero		1


	//   ....[80]....
        /*05f0*/ 	.word	0x00005fa0
        /*05f4*/ 	.word	0x00000002
        /*05f8*/ 	.word	0x00000020
        /*05fc*/ 	.short	0x010a
        /*05fe*/ 	.byte	0xff
	.zero		1


	//   ....[81]....
        /*0600*/ 	.word	0x00006300
        /*0604*/ 	.word	0x000000ff
        /*0608*/ 	.word	0x00000000
        /*060c*/ 	.short	0x0101
        /*060e*/ 	.byte	0x05
	.zero		1


	//   ....[82]....
        /*0610*/ 	.word	0x00006890
        /*0614*/ 	.word	0x00000000
        /*0618*/ 	.word	0x00000000
        /*061c*/ 	.short	0x0101
        /*061e*/ 	.byte	0xff
	.zero		1


	//   ....[83]....
        /*0620*/ 	.word	0x00006b00
        /*0624*/ 	.word	0x000000ff
        /*0628*/ 	.word	0x00000000
        /*062c*/ 	.short	0x0101
        /*062e*/ 	.byte	0x04
	.zero		1


	//   ....[84]....
        /*0630*/ 	.word	0x00006b20
        /*0634*/ 	.word	0x00000002
        /*0638*/ 	.word	0x000000d0
        /*063c*/ 	.short	0x010a
        /*063e*/ 	.byte	0xff
	.zero		1


	//   ....[85]....
        /*0640*/ 	.word	0x00006b80
        /*0644*/ 	.word	0x00000002
        /*0648*/ 	.word	0x00000010
        /*064c*/ 	.short	0x010a
        /*064e*/ 	.byte	0xff
	.zero		1


	//   ....[86]....
        /*0650*/ 	.word	0x00006be0
        /*0654*/ 	.word	0x00000002
        /*0658*/ 	.word	0x00000010
        /*065c*/ 	.short	0x010a
        /*065e*/ 	.byte	0xff
	.zero		1


	//   ....[87]....
        /*0660*/ 	.word	0x00006c30
        /*0664*/ 	.word	0x00000002
        /*0668*/ 	.word	0x00000060
        /*066c*/ 	.short	0x010a
        /*066e*/ 	.byte	0xff
	.zero		1


	//   ....[88]....
        /*0670*/ 	.word	0x00006c90
        /*0674*/ 	.word	0x00000000
        /*0678*/ 	.word	0x00000000
        /*067c*/ 	.short	0x010a
        /*067e*/ 	.byte	0xff
	.zero		1


	//   ....[89]....
        /*0680*/ 	.word	0x00006ce0
        /*0684*/ 	.word	0x00000000
        /*0688*/ 	.word	0x000000c0
        /*068c*/ 	.short	0x010a
        /*068e*/ 	.byte	0xff
	.zero		1


	//   ....[90]....
        /*0690*/ 	.word	0x00006d40
        /*0694*/ 	.word	0x00000000
        /*0698*/ 	.word	0x00000070
        /*069c*/ 	.short	0x010a
        /*069e*/ 	.byte	0xff
	.zero		1


	//   ....[91]....
        /*06a0*/ 	.word	0x00006d90
        /*06a4*/ 	.word	0x00000000
        /*06a8*/ 	.word	0x00000060
        /*06ac*/ 	.short	0x010a
        /*06ae*/ 	.byte	0xff
	.zero		1


	//   ....[92]....
        /*06b0*/ 	.word	0x00006df0
        /*06b4*/ 	.word	0x00000000
        /*06b8*/ 	.word	0x00000070
        /*06bc*/ 	.short	0x010a
        /*06be*/ 	.byte	0xff
	.zero		1


	//   ....[93]....
        /*06c0*/ 	.word	0x00006e40
        /*06c4*/ 	.word	0x00000000
        /*06c8*/ 	.word	0x00000060
        /*06cc*/ 	.short	0x010a
        /*06ce*/ 	.byte	0xff
	.zero		1


	//   ....[94]....
        /*06d0*/ 	.word	0x00006ea0
        /*06d4*/ 	.word	0x00000002
        /*06d8*/ 	.word	0x000000a0
        /*06dc*/ 	.short	0x010a
        /*06de*/ 	.byte	0xff
	.zero		1


	//   ....[95]....
        /*06e0*/ 	.word	0x00006f00
        /*06e4*/ 	.word	0x00000000
        /*06e8*/ 	.word	0x00000000
        /*06ec*/ 	.short	0x010a
        /*06ee*/ 	.byte	0xff
	.zero		1


	//   ....[96]....
        /*06f0*/ 	.word	0x00006f60
        /*06f4*/ 	.word	0x00000000
        /*06f8*/ 	.word	0x00000000
        /*06fc*/ 	.short	0x010a
        /*06fe*/ 	.byte	0xff
	.zero		1


	//   ....[97]....
        /*0700*/ 	.word	0x00006fc0
        /*0704*/ 	.word	0x00000000
        /*0708*/ 	.word	0x00000000
        /*070c*/ 	.short	0x010a
        /*070e*/ 	.byte	0xff
	.zero		1


	//   ....[98]....
        /*0710*/ 	.word	0x00007020
        /*0714*/ 	.word	0x00000000
        /*0718*/ 	.word	0x00000000
        /*071c*/ 	.short	0x010a
        /*071e*/ 	.byte	0xff
	.zero		1


	//   ....[99]....
        /*0720*/ 	.word	0x00007080
        /*0724*/ 	.word	0x00000000
        /*0728*/ 	.word	0x00000000
        /*072c*/ 	.short	0x010a
        /*072e*/ 	.byte	0xff
	.zero		1


	//   ....[100]....
        /*0730*/ 	.word	0x000070d0
        /*0734*/ 	.word	0x00000000
        /*0738*/ 	.word	0x00000060
        /*073c*/ 	.short	0x010a
        /*073e*/ 	.byte	0xff
	.zero		1


	//   ....[101]....
        /*0740*/ 	.word	0x00007130
        /*0744*/ 	.word	0x00000000
        /*0748*/ 	.word	0x00000058
        /*074c*/ 	.short	0x010a
        /*074e*/ 	.byte	0xff
	.zero		1


	//   ....[102]....
        /*0750*/ 	.word	0x00007190
        /*0754*/ 	.word	0x00000000
        /*0758*/ 	.word	0x00000038
        /*075c*/ 	.short	0x010a
        /*075e*/ 	.byte	0xff
	.zero		1


	//   ....[103]....
        /*0760*/ 	.word	0x000071f0
        /*0764*/ 	.word	0x00000000
        /*0768*/ 	.word	0x00000038
        /*076c*/ 	.short	0x010a
        /*076e*/ 	.byte	0xff
	.zero		1


	//   ....[104]....
        /*0770*/ 	.word	0x00007250
        /*0774*/ 	.word	0x00000000
        /*0778*/ 	.word	0x00000000
        /*077c*/ 	.short	0x010a
        /*077e*/ 	.byte	0xff
	.zero		1


	//   ....[105]....
        /*0780*/ 	.word	0x000072b0
        /*0784*/ 	.word	0x00000000
        /*0788*/ 	.word	0x00000000
        /*078c*/ 	.short	0x010a
        /*078e*/ 	.byte	0xff
	.zero		1


	//   ....[106]....
        /*0790*/ 	.word	0x00007300
        /*0794*/ 	.word	0x00000000
        /*0798*/ 	.word	0x00000060
        /*079c*/ 	.short	0x010a
        /*079e*/ 	.byte	0xff
	.zero		1


	//   ....[107]....
        /*07a0*/ 	.word	0x00007350
        /*07a4*/ 	.word	0x00000002
        /*07a8*/ 	.word	0x00000020
        /*07ac*/ 	.short	0x010a
        /*07ae*/ 	.byte	0xff
	.zero		1


	//   ....[108]....
        /*07b0*/ 	.word	0x000073a0
        /*07b4*/ 	.word	0x0000002c
        /*07b8*/ 	.word	0x00000080
        /*07bc*/ 	.short	0x010a
        /*07be*/ 	.byte	0xff
	.zero		1


	//   ....[109]....
        /*07c0*/ 	.word	0x000073f0
        /*07c4*/ 	.word	0x00000002
        /*07c8*/ 	.word	0x00000020
        /*07cc*/ 	.short	0x010a
        /*07ce*/ 	.byte	0xff
	.zero		1


	//----- nvinfo : EIATTR_NUM_MBARRIERS
	.align		4
.L_47:
        /*07d0*/ 	.byte	0x03, 0x38
        /*07d2*/ 	.short	0x001c


	//----- nvinfo : EIATTR_EXIT_INSTR_OFFSETS
	.align		4
        /*07d4*/ 	.byte	0x04, 0x1c
        /*07d6*/ 	.short	(.L_49 - .L_48)


	//   ....[0]....
.L_48:
        /*07d8*/ 	.word	0x00002360


	//   ....[1]....
        /*07dc*/ 	.word	0x00002850


	//   ....[2]....
        /*07e0*/ 	.word	0x000028b0


	//   ....[3]....
        /*07e4*/ 	.word	0x00003730


	//   ....[4]....
        /*07e8*/ 	.word	0x000045f0


	//   ....[5]....
        /*07ec*/ 	.word	0x00004630


	//   ....[6]....
        /*07f0*/ 	.word	0x000069f0


	//   ....[7]....
        /*07f4*/ 	.word	0x00006a70


	//   ....[8]....
        /*07f8*/ 	.word	0x00006aa0


	//   ....[9]....
        /*07fc*/ 	.word	0x00006b10


	//----- nvinfo : EIATTR_MAX_THREADS
	.align		4
.L_49:
        /*0800*/ 	.byte	0x04, 0x05
        /*0802*/ 	.short	(.L_51 - .L_50)
.L_50:
        /*0804*/ 	.word	0x00000100
        /*0808*/ 	.word	0x00000001
        /*080c*/ 	.word	0x00000001


	//----- nvinfo : EIATTR_CRS_STACK_SIZE
	.align		4
.L_51:
        /*0810*/ 	.byte	0x04, 0x1e
        /*0812*/ 	.short	(.L_53 - .L_52)
.L_52:
        /*0814*/ 	.word	0x00000000


	//----- nvinfo : EIATTR_CBANK_PARAM_SIZE
	.align		4
.L_53:
        /*0818*/ 	.byte	0x03, 0x19
        /*081a*/ 	.short	0x0800


	//----- nvinfo : EIATTR_PARAM_CBANK
	.align		4
        /*081c*/ 	.byte	0x04, 0x0a
        /*081e*/ 	.short	(.L_55 - .L_54)
	.align		4
.L_54:
        /*0820*/ 	.word	index@(.nv.constant0._ZN7cutlass13device_kernelINS_4gemm6kernel13GemmUniversalIN4cute5tupleIJiiiiEEENS1_10collective13CollectiveMmaINS1_35MainloopSm100TmaUmmaWarpSpecializedILi2ELi2ELi4ENS5_IJNS4_1CILi1EEESB_SB_EEEEENS5_IJNSA_ILi64EEESE_NSA_ILi32EEEEEENS_10bfloat16_tENS5_IJlSB_lEEESH_SI_NS4_8TiledMMAINS4_8MMA_AtomIJNS4_20SM100_MMA_F16BF16_SSISH_SH_fLi64ELi64ELNS4_4UMMA5MajorE0ELSN_0ELNSM_7ScaleInE0ELSO_0EEEEEENS4_6LayoutISC_NS5_IJNSA_ILi0EEESS_SS_EEEEENS5_IJNS4_10UnderscoreESV_SV_EEEEENS4_13SM90_TMA_LOADENS4_14ComposedLayoutINS4_7SwizzleILi2ELi4ELi3EEENS4_18smem_ptr_flag_bitsILi16EEENSR_INS5_IJNSA_ILi8EEESF_EEENS5_IJSF_SB_EEEEEEEvNS4_8identityESY_S18_vS19_EENS_8epilogue10collective18CollectiveEpilogueINS1B_23Sm100TmaWarpSpecializedILi3ELi2ELi16ELb1ELb0EEEJSG_NS5_IJNSR_ISE_SB_EENSR_ISF_SB_EEEEESH_SI_SH_SI_NS1B_6fusion15FusionCallbacksIS1F_NS1J_17LinearCombinationISH_fSH_fLNS_15FloatRoundStyleE2EEESG_S1I_JEEENS4_5SM1004TMEM4LOAD26SM100_TMEM_LOAD_16dp256b4xESY_S18_NS4_17SM75_U32x4_LDSM_NENS4_14SM90_TMA_STOREES18_NS4_17SM90_U32x4_STSM_NENS4_39AutoVectorizingCopyWithAssumedAlignmentILi128EEEEEEvvEEEEvNT_6ParamsE)
        /*0824*/ 	.short	0x0380
        /*0826*/ 	.short	0x0800


	//----- nvinfo : EIATTR_SW_WAR
	.align		4
.L_55:
        /*0828*/ 	.byte	0x04, 0x36
        /*082a*/ 	.short	(.L_57 - .L_56)
.L_56:
        /*082c*/ 	.word	0x00000008
.L_57:


//--------------------- .nv.callgraph             --------------------------
	.section	.nv.callgraph,"",@"SHT_CUDA_CALLGRAPH"
	.align	4
	.sectionentsize	8
	.align		4
        /*0000*/ 	.word	0x00000000
	.align		4
        /*0004*/ 	.word	0xffffffff
	.align		4
        /*0008*/ 	.word	index@(_ZN7cutlass13device_kernelINS_4gemm6kernel13GemmUniversalIN4cute5tupleIJiiiiEEENS1_10collective13CollectiveMmaINS1_35MainloopSm100TmaUmmaWarpSpecializedILi2ELi2ELi4ENS5_IJNS4_1CILi1EEESB_SB_EEEEENS5_IJNSA_ILi64EEESE_NSA_ILi32EEEEEENS_10bfloat16_tENS5_IJlSB_lEEESH_SI_NS4_8TiledMMAINS4_8MMA_AtomIJNS4_20SM100_MMA_F16BF16_SSISH_SH_fLi64ELi64ELNS4_4UMMA5MajorE0ELSN_0ELNSM_7ScaleInE0ELSO_0EEEEEENS4_6LayoutISC_NS5_IJNSA_ILi0EEESS_SS_EEEEENS5_IJNS4_10UnderscoreESV_SV_EEEEENS4_13SM90_TMA_LOADENS4_14ComposedLayoutINS4_7SwizzleILi2ELi4ELi3EEENS4_18smem_ptr_flag_bitsILi16EEENSR_INS5_IJNSA_ILi8EEESF_EEENS5_IJSF_SB_EEEEEEEvNS4_8identityESY_S18_vS19_EENS_8epilogue10collective18CollectiveEpilogueINS1B_23Sm100TmaWarpSpecializedILi3ELi2ELi16ELb1ELb0EEEJSG_NS5_IJNSR_ISE_SB_EENSR_ISF_SB_EEEEESH_SI_SH_SI_NS1B_6fusion15FusionCallbacksIS1F_NS1J_17LinearCombinationISH_fSH_fLNS_15FloatRoundStyleE2EEESG_S1I_JEEENS4_5SM1004TMEM4LOAD26SM100_TMEM_LOAD_16dp256b4xESY_S18_NS4_17SM75_U32x4_LDSM_NENS4_14SM90_TMA_STOREES18_NS4_17SM90_U32x4_STSM_NENS4_39AutoVectorizingCopyWithAssumedAlignmentILi128EEEEEEvvEEEEvNT_6ParamsE)
	.align		4
        /*000c*/ 	.word	index@(__assertfail)
	.align		4
        /*0010*/ 	.word	0x00000000
	.align		4
        /*0014*/ 	.word	0xfffffffe
	.align		4
        /*0018*/ 	.word	0x00000000
	.align		4
        /*001c*/ 	.word	0xfffffffd
	.align		4
        /*0020*/ 	.word	0x00000000
	.align		4
        /*0024*/ 	.word	0xfffffffc


//--------------------- .nv.constant4             --------------------------
	.section	.nv.constant4,"a",@progbits
	.align	8
	.align		8
.nv.constant4:
        /*0000*/ 	.dword	__assertfail
	.align		8
        /*0008*/ 	.dword	__unnamed_1
	.align		8
        /*0010*/ 	.dword	__unnamed_2
	.align		8
        /*0018*/ 	.dword	_ZN40_INTERNAL_5090a728_4_k_cu_0e364c6b_336674cuda3std3__45__cpo5beginE
	.align		8
        /*0020*/ 	.dword	_ZN40_INTERNAL_5090a728_4_k_cu_0e364c6b_336674cuda3std3__45__cpo3endE
	.align		8
        /*0028*/ 	.dword	_ZN40_INTERNAL_5090a728_4_k_cu_0e364c6b_336674cuda3std3__45__cpo6cbeginE
	.align		8
        /*0030*/ 	.dword	_ZN40_INTERNAL_5090a728_4_k_cu_0e364c6b_336674cuda3std3__45__cpo4cendE
	.align		8
        /*0038*/ 	.dword	_ZN40_INTERNAL_5090a728_4_k_cu_0e364c6b_336674cuda3std3__442_GLOBAL__N__5090a728_4_k_cu_0e364c6b_336676ignoreE
	.align		8
        /*0040*/ 	.dword	_ZN40_INTERNAL_5090a728_4_k_cu_0e364c6b_336674cuda3std3__419piecewise_constructE
	.align		8
        /*0048*/ 	.dword	_ZN40_INTERNAL_5090a728_4_k_cu_0e364c6b_336674cuda3std3__48in_placeE
	.align		8
        /*0050*/ 	.dword	_ZN40_INTERNAL_5090a728_4_k_cu_0e364c6b_336674cuda3std6ranges3__45__cpo4swapE
	.align		8
        /*0058*/ 	.dword	_ZN40_INTERNAL_5090a728_4_k_cu_0e364c6b_336674cuda3std6ranges3__45__cpo9iter_moveE
	.align		8
        /*0060*/ 	.dword	_ZN40_INTERNAL_5090a728_4_k_cu_0e364c6b_336674cute7productE
	.align		8
        /*0068*/ 	.dword	_ZN40_INTERNAL_5090a728_4_k_cu_0e364c6b_336674cute1_E
	.align		8
        /*0070*/ 	.dword	$str$25
	.align		8
        /*0078*/ 	.dword	$str$26
	.align		8
        /*0080*/ 	.dword	$str$27
	.align		8
        /*0088*/ 	.dword	$str$28


//--------------------- .text._ZN7cutlass13device_kernelINS_4gemm6kernel13GemmUniversalIN4cute5tupleIJiiiiEEENS1_10collective13CollectiveMmaINS1_35MainloopSm100TmaUmmaWarpSpecializedILi2ELi2ELi4ENS5_IJNS4_1CILi1EEESB_SB_EEEEENS5_IJNSA_ILi64EEESE_NSA_ILi32EEEEEENS_10bfloat16_tENS5_IJlSB_lEEESH_SI_NS4_8TiledMMAINS4_8MMA_AtomIJNS4_20SM100_MMA_F16BF16_SSISH_SH_fLi64ELi64ELNS4_4UMMA5MajorE0ELSN_0ELNSM_7ScaleInE0ELSO_0EEEEEENS4_6LayoutISC_NS5_IJNSA_ILi0EEESS_SS_EEEEENS5_IJNS4_10UnderscoreESV_SV_EEEEENS4_13SM90_TMA_LOADENS4_14ComposedLayoutINS4_7SwizzleILi2ELi4ELi3EEENS4_18smem_ptr_flag_bitsILi16EEENSR_INS5_IJNSA_ILi8EEESF_EEENS5_IJSF_SB_EEEEEEEvNS4_8identityESY_S18_vS19_EENS_8epilogue10collective18CollectiveEpilogueINS1B_23Sm100TmaWarpSpecializedILi3ELi2ELi16ELb1ELb0EEEJSG_NS5_IJNSR_ISE_SB_EENSR_ISF_SB_EEEEESH_SI_SH_SI_NS1B_6fusion15FusionCallbacksIS1F_NS1J_17LinearCombinationISH_fSH_fLNS_15FloatRoundStyleE2EEESG_S1I_JEEENS4_5SM1004TMEM4LOAD26SM100_TMEM_LOAD_16dp256b4xESY_S18_NS4_17SM75_U32x4_LDSM_NENS4_14SM90_TMA_STOREES18_NS4_17SM90_U32x4_STSM_NENS4_39AutoVectorizingCopyWithAssumedAlignmentILi128EEEEEEvvEEEEvNT_6ParamsE --------------------------
	.section	.text._ZN7cutlass13device_kernelINS_4gemm6kernel13GemmUniversalIN4cute5tupleIJiiiiEEENS1_10collective13CollectiveMmaINS1_35MainloopSm100TmaUmmaWarpSpecializedILi2ELi2ELi4ENS5_IJNS4_1CILi1EEESB_SB_EEEEENS5_IJNSA_ILi64EEESE_NSA_ILi32EEEEEENS_10bfloat16_tENS5_IJlSB_lEEESH_SI_NS4_8TiledMMAINS4_8MMA_AtomIJNS4_20SM100_MMA_F16BF16_SSISH_SH_fLi64ELi64ELNS4_4UMMA5MajorE0ELSN_0ELNSM_7ScaleInE0ELSO_0EEEEEENS4_6LayoutISC_NS5_IJNSA_ILi0EEESS_SS_EEEEENS5_IJNS4_10UnderscoreESV_SV_EEEEENS4_13SM90_TMA_LOADENS4_14ComposedLayoutINS4_7SwizzleILi2ELi4ELi3EEENS4_18smem_ptr_flag_bitsILi16EEENSR_INS5_IJNSA_ILi8EEESF_EEENS5_IJSF_SB_EEEEEEEvNS4_8identityESY_S18_vS19_EENS_8epilogue10collective18CollectiveEpilogueINS1B_23Sm100TmaWarpSpecializedILi3ELi2ELi16ELb1ELb0EEEJSG_NS5_IJNSR_ISE_SB_EENSR_ISF_SB_EEEEESH_SI_SH_SI_NS1B_6fusion15FusionCallbacksIS1F_NS1J_17LinearCombinationISH_fSH_fLNS_15FloatRoundStyleE2EEESG_S1I_JEEENS4_5SM1004TMEM4LOAD26SM100_TMEM_LOAD_16dp256b4xESY_S18_NS4_17SM75_U32x4_LDSM_NENS4_14SM90_TMA_STOREES18_NS4_17SM90_U32x4_STSM_NENS4_39AutoVectorizingCopyWithAssumedAlignmentILi128EEEEEEvvEEEEvNT_6ParamsE,"ax",@progbits
	.align	128
.text._ZN7cutlass13device_kernelINS_4gemm6kernel13GemmUniversalIN4cute5tupleIJiiiiEEENS1_10collective13CollectiveMmaINS1_35MainloopSm100TmaUmmaWarpSpecializedILi2ELi2ELi4ENS5_IJNS4_1CILi1EEESB_SB_EEEEENS5_IJNSA_ILi64EEESE_NSA_ILi32EEEEEENS_10bfloat16_tENS5_IJlSB_lEEESH_SI_NS4_8TiledMMAINS4_8MMA_AtomIJNS4_20SM100_MMA_F16BF16_SSISH_SH_fLi64ELi64ELNS4_4UMMA5MajorE0ELSN_0ELNSM_7ScaleInE0ELSO_0EEEEEENS4_6LayoutISC_NS5_IJNSA_ILi0EEESS_SS_EEEEENS5_IJNS4_10UnderscoreESV_SV_EEEEENS4_13SM90_TMA_LOADENS4_14ComposedLayoutINS4_7SwizzleILi2ELi4ELi3EEENS4_18smem_ptr_flag_bitsILi16EEENSR_INS5_IJNSA_ILi8EEESF_EEENS5_IJSF_SB_EEEEEEEvNS4_8identityESY_S18_vS19_EENS_8epilogue10collective18CollectiveEpilogueINS1B_23Sm100TmaWarpSpecializedILi3ELi2ELi16ELb1ELb0EEEJSG_NS5_IJNSR_ISE_SB_EENSR_ISF_SB_EEEEESH_SI_SH_SI_NS1B_6fusion15FusionCallbacksIS1F_NS1J_17LinearCombinationISH_fSH_fLNS_15FloatRoundStyleE2EEESG_S1I_JEEENS4_5SM1004TMEM4LOAD26SM100_TMEM_LOAD_16dp256b4xESY_S18_NS4_17SM75_U32x4_LDSM_NENS4_14SM90_TMA_STOREES18_NS4_17SM90_U32x4_STSM_NENS4_39AutoVectorizingCopyWithAssumedAlignmentILi128EEEEEEvvEEEEvNT_6ParamsE:
        .type           _ZN7cutlass13device_kernelINS_4gemm6kernel13GemmUniversalIN4cute5tupleIJiiiiEEENS1_10collective13CollectiveMmaINS1_35MainloopSm100TmaUmmaWarpSpecializedILi2ELi2ELi4ENS5_IJNS4_1CILi1EEESB_SB_EEEEENS5_IJNSA_ILi64EEESE_NSA_ILi32EEEEEENS_10bfloat16_tENS5_IJlSB_lEEESH_SI_NS4_8TiledMMAINS4_8MMA_AtomIJNS4_20SM100_MMA_F16BF16_SSISH_SH_fLi64ELi64ELNS4_4UMMA5MajorE0ELSN_0ELNSM_7ScaleInE0ELSO_0EEEEEENS4_6LayoutISC_NS5_IJNSA_ILi0EEESS_SS_EEEEENS5_IJNS4_10UnderscoreESV_SV_EEEEENS4_13SM90_TMA_LOADENS4_14ComposedLayoutINS4_7SwizzleILi2ELi4ELi3EEENS4_18smem_ptr_flag_bitsILi16EEENSR_INS5_IJNSA_ILi8EEESF_EEENS5_IJSF_SB_EEEEEEEvNS4_8identityESY_S18_vS19_EENS_8epilogue10collective18CollectiveEpilogueINS1B_23Sm100TmaWarpSpecializedILi3ELi2ELi16ELb1ELb0EEEJSG_NS5_IJNSR_ISE_SB_EENSR_ISF_SB_EEEEESH_SI_SH_SI_NS1B_6fusion15FusionCallbacksIS1F_NS1J_17LinearCombinationISH_fSH_fLNS_15FloatRoundStyleE2EEESG_S1I_JEEENS4_5SM1004TMEM4LOAD26SM100_TMEM_LOAD_16dp256b4xESY_S18_NS4_17SM75_U32x4_LDSM_NENS4_14SM90_TMA_STOREES18_NS4_17SM90_U32x4_STSM_NENS4_39AutoVectorizingCopyWithAssumedAlignmentILi128EEEEEEvvEEEEvNT_6ParamsE,@function
        .size           _ZN7cutlass13device_kernelINS_4gemm6kernel13GemmUniversalIN4cute5tupleIJiiiiEEENS1_10collective13CollectiveMmaINS1_35MainloopSm100TmaUmmaWarpSpecializedILi2ELi2ELi4ENS5_IJNS4_1CILi1EEESB_SB_EEEEENS5_IJNSA_ILi64EEESE_NSA_ILi32EEEEEENS_10bfloat16_tENS5_IJlSB_lEEESH_SI_NS4_8TiledMMAINS4_8MMA_AtomIJNS4_20SM100_MMA_F16BF16_SSISH_SH_fLi64ELi64ELNS4_4UMMA5MajorE0ELSN_0ELNSM_7ScaleInE0ELSO_0EEEEEENS4_6LayoutISC_NS5_IJNSA_ILi0EEESS_SS_EEEEENS5_IJNS4_10UnderscoreESV_SV_EEEEENS4_13SM90_TMA_LOADENS4_14ComposedLayoutINS4_7SwizzleILi2ELi4ELi3EEENS4_18smem_ptr_flag_bitsILi16EEENSR_INS5_IJNSA_ILi8EEESF_EEENS5_IJSF_SB_EEEEEEEvNS4_8identityESY_S18_vS19_EENS_8epilogue10collective18CollectiveEpilogueINS1B_23Sm100TmaWarpSpecializedILi3ELi2ELi16ELb1ELb0EEEJSG_NS5_IJNSR_ISE_SB_EENSR_ISF_SB_EEEEESH_SI_SH_SI_NS1B_6fusion15FusionCallbacksIS1F_NS1J_17LinearCombinationISH_fSH_fLNS_15FloatRoundStyleE2EEESG_S1I_JEEENS4_5SM1004TMEM4LOAD26SM100_TMEM_LOAD_16dp256b4xESY_S18_NS4_17SM75_U32x4_LDSM_NENS4_14SM90_TMA_STOREES18_NS4_17SM90_U32x4_STSM_NENS4_39AutoVectorizingCopyWithAssumedAlignmentILi128EEEEEEvvEEEEvNT_6ParamsE,(.L_x_148 - _ZN7cutlass13device_kernelINS_4gemm6kernel13GemmUniversalIN4cute5tupleIJiiiiEEENS1_10collective13CollectiveMmaINS1_35MainloopSm100TmaUmmaWarpSpecializedILi2ELi2ELi4ENS5_IJNS4_1CILi1EEESB_SB_EEEEENS5_IJNSA_ILi64EEESE_NSA_ILi32EEEEEENS_10bfloat16_tENS5_IJlSB_lEEESH_SI_NS4_8TiledMMAINS4_8MMA_AtomIJNS4_20SM100_MMA_F16BF16_SSISH_SH_fLi64ELi64ELNS4_4UMMA5MajorE0ELSN_0ELNSM_7ScaleInE0ELSO_0EEEEEENS4_6LayoutISC_NS5_IJNSA_ILi0EEESS_SS_EEEEENS5_IJNS4_10UnderscoreESV_SV_EEEEENS4_13SM90_TMA_LOADENS4_14ComposedLayoutINS4_7SwizzleILi2ELi4ELi3EEENS4_18smem_ptr_flag_bitsILi16EEENSR_INS5_IJNSA_ILi8EEESF_EEENS5_IJSF_SB_EEEEEEEvNS4_8identityESY_S18_vS19_EENS_8epilogue10collective18CollectiveEpilogueINS1B_23Sm100TmaWarpSpecializedILi3ELi2ELi16ELb1ELb0EEEJSG_NS5_IJNSR_ISE_SB_EENSR_ISF_SB_EEEEESH_SI_SH_SI_NS1B_6fusion15FusionCallbacksIS1F_NS1J_17LinearCombinationISH_fSH_fLNS_15FloatRoundStyleE2EEESG_S1I_JEEENS4_5SM1004TMEM4LOAD26SM100_TMEM_LOAD_16dp256b4xESY_S18_NS4_17SM75_U32x4_LDSM_NENS4_14SM90_TMA_STOREES18_NS4_17SM90_U32x4_STSM_NENS4_39AutoVectorizingCopyWithAssumedAlignmentILi128EEEEEEvvEEEEvNT_6ParamsE)
        .other          _ZN7cutlass13device_kernelINS_4gemm6kernel13GemmUniversalIN4cute5tupleIJiiiiEEENS1_10collective13CollectiveMmaINS1_35MainloopSm100TmaUmmaWarpSpecializedILi2ELi2ELi4ENS5_IJNS4_1CILi1EEESB_SB_EEEEENS5_IJNSA_ILi64EEESE_NSA_ILi32EEEEEENS_10bfloat16_tENS5_IJlSB_lEEESH_SI_NS4_8TiledMMAINS4_8MMA_AtomIJNS4_20SM100_MMA_F16BF16_SSISH_SH_fLi64ELi64ELNS4_4UMMA5MajorE0ELSN_0ELNSM_7ScaleInE0ELSO_0EEEEEENS4_6LayoutISC_NS5_IJNSA_ILi0EEESS_SS_EEEEENS5_IJNS4_10UnderscoreESV_SV_EEEEENS4_13SM90_TMA_LOADENS4_14ComposedLayoutINS4_7SwizzleILi2ELi4ELi3EEENS4_18smem_ptr_flag_bitsILi16EEENSR_INS5_IJNSA_ILi8EEESF_EEENS5_IJSF_SB_EEEEEEEvNS4_8identityESY_S18_vS19_EENS_8epilogue10collective18CollectiveEpilogueINS1B_23Sm100TmaWarpSpecializedILi3ELi2ELi16ELb1ELb0EEEJSG_NS5_IJNSR_ISE_SB_EENSR_ISF_SB_EEEEESH_SI_SH_SI_NS1B_6fusion15FusionCallbacksIS1F_NS1J_17LinearCombinationISH_fSH_fLNS_15FloatRoundStyleE2EEESG_S1I_JEEENS4_5SM1004TMEM4LOAD26SM100_TMEM_LOAD_16dp256b4xESY_S18_NS4_17SM75_U32x4_LDSM_NENS4_14SM90_TMA_STOREES18_NS4_17SM90_U32x4_STSM_NENS4_39AutoVectorizingCopyWithAssumedAlignmentILi128EEEEEEvvEEEEvNT_6ParamsE,@"STO_CUDA_ENTRY STV_DEFAULT"
_ZN7cutlass13device_kernelINS_4gemm6kernel13GemmUniversalIN4cute5tupleIJiiiiEEENS1_10collective13CollectiveMmaINS1_35MainloopSm100TmaUmmaWarpSpecializedILi2ELi2ELi4ENS5_IJNS4_1CILi1EEESB_SB_EEEEENS5_IJNSA_ILi64EEESE_NSA_ILi32EEEEEENS_10bfloat16_tENS5_IJlSB_lEEESH_SI_NS4_8TiledMMAINS4_8MMA_AtomIJNS4_20SM100_MMA_F16BF16_SSISH_SH_fLi64ELi64ELNS4_4UMMA5MajorE0ELSN_0ELNSM_7ScaleInE0ELSO_0EEEEEENS4_6LayoutISC_NS5_IJNSA_ILi0EEESS_SS_EEEEENS5_IJNS4_10UnderscoreESV_SV_EEEEENS4_13SM90_TMA_LOADENS4_14ComposedLayoutINS4_7SwizzleILi2ELi4ELi3EEENS4_18smem_ptr_flag_bitsILi16EEENSR_INS5_IJNSA_ILi8EEESF_EEENS5_IJSF_SB_EEEEEEEvNS4_8identityESY_S18_vS19_EENS_8epilogue10collective18CollectiveEpilogueINS1B_23Sm100TmaWarpSpecializedILi3ELi2ELi16ELb1ELb0EEEJSG_NS5_IJNSR_ISE_SB_EENSR_ISF_SB_EEEEESH_SI_SH_SI_NS1B_6fusion15FusionCallbacksIS1F_NS1J_17LinearCombinationISH_fSH_fLNS_15FloatRoundStyleE2EEESG_S1I_JEEENS4_5SM1004TMEM4LOAD26SM100_TMEM_LOAD_16dp256b4xESY_S18_NS4_17SM75_U32x4_LDSM_NENS4_14SM90_TMA_STOREES18_NS4_17SM90_U32x4_STSM_NENS4_39AutoVectorizingCopyWithAssumedAlignmentILi128EEEEEEvvEEEEvNT_6ParamsE:
[----:B------:R-:W1:Y:S01]  /*0000*/  LDC R1, c[0x0][0x37c] ;  /* 0x0000df00ff017b82 */ /* 0x000e620000000800 */
[----:B------:R-:W2:Y:S01]  /*0010*/  S2R R70, SR_TID.X ;  /* 0x0000000000467919 */ /* 0x000ea20000002100 */
[----:B------:R-:W3:Y:S01]  /*0020*/  LDCU.64 UR4, c[0x0][0x890] ;  /* 0x00011200ff0477ac */ /* 0x000ee20008000a00 */
[----:B------:R-:W-:Y:S02]  /*0030*/  PRMT R60, RZ, 0x7610, R60 ;  /* 0x00007610ff3c7816 */ /* 0x000fe4000000003c */
[----:B------:R-:W-:Y:S01]  /*0040*/  ELECT P5, URZ, PT ;  /* 0x0000000000ff782f */ /* 0x000fe200038a0000 */
[----:B------:R-:W4:Y:S01]  /*0050*/  LDCU.64 UR46, c[0x0][0x358] ;  /* 0x00006b00ff2e77ac */ /* 0x000f220008000a00 */
[----:B---3--:R-:W-:-:S04]  /*0060*/  UISETP.NE.U32.AND UP0, UPT, UR4, URZ, UPT ;  /* 0x000000ff0400728c */ /* 0x008fc8000bf05070 */
[----:B------:R-:W-:Y:S01]  /*0070*/  UISETP.NE.AND.EX UP0, UPT, UR5, URZ, UPT, UP0 ;  /* 0x000000ff0500728c */ /* 0x000fe2000bf05300 */
[----:B--2---:R-:W-:-:S05]  /*0080*/  SHF.R.U32.HI R65, RZ, 0x5, R70 ;  /* 0x00000005ff417819 */ /* 0x004fca0000011646 */
[----:B------:R-:W2:Y:S02]  /*0090*/  SHFL.IDX PT, R0, R65, RZ, 0x1f ;  /* 0x00001fff41007589 */ /* 0x000ea400000e0000 */
[----:B--2---:R-:W-:Y:S01]  /*00a0*/  R2UR UR8, R0 ;  /* 0x00000000000872ca */ /* 0x004fe200000e0000 */
[----:B-1--4-:R-:W-:-:S14]  /*00b0*/  BRA.U UP0, `(.L_x_0) ;  /* 0x00000001002c7547 */ /* 0x012fdc000b800000 */
[----:B------:R-:W1:Y:S02]  /*00c0*/  LDCU.64 UR6, c[0x0][0x888] ;  /* 0x00011100ff0677ac */ /* 0x000e640008000a00 */
[----:B-1----:R-:W-:-:S04]  /*00d0*/  UISETP.NE.U32.AND UP0, UPT, UR6, URZ, UPT ;  /* 0x000000ff0600728c */ /* 0x002fc8000bf05070 */
[----:B------:R-:W-:-:S09]  /*00e0*/  UISETP.NE.AND.EX UP0, UPT, UR7, URZ, UPT, UP0 ;  /* 0x000000ff0700728c */ /* 0x000fd2000bf05300 */
[----:B------:R-:W-:Y:S05]  /*00f0*/  BRA.U !UP0, `(.L_x_1) ;  /* 0x0000000108107547 */ /* 0x000fea000b800000 */
[----:B------:R-:W1:Y:S02]  /*0100*/  LDC.64 R2, c[0x0][0x888] ;  /* 0x00022200ff027b82 */ /* 0x000e640000000a00 */
[----:B-1----:R1:W5:Y:S01]  /*0110*/  LDG.E R35, desc[UR46][R2.64] ;  /* 0x0000002e02237981 */ /* 0x002362000c1e1900 */
[----:B------:R-:W-:Y:S01]  /*0120*/  HFMA2 R60, -RZ, RZ, 0, 5.9604644775390625e-08 ;  /* 0x00000001ff3c7431 */ /* 0x000fe200000001ff */
[----:B------:R-:W-:Y:S05]  /*0130*/  BRA `(.L_x_0) ;  /* 0x00000000000c7947 */ /* 0x000fea0003800000 */
.L_x_1:
[----:B------:R-:W1:Y:S01]  /*0140*/  LDCU UR6, c[0x0][0x880] ;  /* 0x00011000ff0677ac */ /* 0x000e620008000800 */
[----:B------:R-:W-:Y:S01]  /*0150*/  HFMA2 R60, -RZ, RZ, 0, 5.9604644775390625e-08 ;  /* 0x00000001ff3c7431 */ /* 0x000fe200000001ff */
[----:B-1----:R-:W-:-:S07]  /*0160*/  MOV R35, UR6 ;  /* 0x0000000600237c02 */ /* 0x002fce0008000f00 */
.L_x_0:
[----:B------:R-:W2:Y:S02]  /*0170*/  LDCU.64 UR6, c[0x0][0x8b0] ;  /* 0x00011600ff0677ac */ /* 0x000ea40008000a00 */
[----:B--2---:R-:W-:-:S04]  /*0180*/  UISETP.NE.U32.AND UP0, UPT, UR6, URZ, UPT ;  /* 0x000000ff0600728c */ /* 0x004fc8000bf05070 */
[----:B------:R-:W-:-:S09]  /*0190*/  UISETP.NE.AND.EX UP0, UPT, UR7, URZ, UPT, UP0 ;  /* 0x000000ff0700728c */ /* 0x000fd2000bf05300 */
[----:B------:R-:W-:Y:S05]  /*01a0*/  BRA.U UP0, `(.L_x_2) ;  /* 0x0000000100247547 */ /* 0x000fea000b800000 */
[----:B------:R-:W2:Y:S02]  /*01b0*/  LDCU.64 UR6, c[0x0][0x8a8] ;  /* 0x00011500ff0677ac */ /* 0x000ea40008000a00 */
[----:B--2---:R-:W-:-:S04]  /*01c0*/  UISETP.NE.U32.AND UP0, UPT, UR6, URZ, UPT ;  /* 0x000000ff0600728c */ /* 0x004fc8000bf05070 */
[----:B------:R-:W-:-:S09]  /*01d0*/  UISETP.NE.AND.EX UP0, UPT, UR7, URZ, UPT, UP0 ;  /* 0x000000ff0700728c */ /* 0x000fd2000bf05300 */
[----:B------:R-:W-:Y:S05]  /*01e0*/  BRA.U !UP0, `(.L_x_3) ;  /* 0x00000001080c7547 */ /* 0x000fea000b800000 */
[----:B-1----:R-:W1:Y:S02]  /*01f0*/  LDC.64 R2, c[0x0][0x8a8] ;  /* 0x00022a00ff027b82 */ /* 0x002e640000000a00 */
[----:B-1----:R2:W5:Y:S01]  /*0200*/  LDG.E R33, desc[UR46][R2.64] ;  /* 0x0000002e02217981 */ /* 0x002562000c1e1900 */
[----:B------:R-:W-:Y:S05]  /*0210*/  BRA `(.L_x_2) ;  /* 0x0000000000087947 */ /* 0x000fea0003800000 */
.L_x_3:
[----:B------:R-:W2:Y:S02]  /*0220*/  LDCU UR6, c[0x0][0x8a0] ;  /* 0x00011400ff0677ac */ /* 0x000ea40008000800 */
[----:B--2---:R-:W-:Y:S02]  /*0230*/  MOV R33, UR6 ;  /* 0x0000000600217c02 */ /* 0x004fe40008000f00 */
.L_x_2:
[----:B------:R-:W-:Y:S01]  /*0240*/  IMAD.U32 R0, RZ, RZ, UR8 ;  /* 0x00000008ff007e24 */ /* 0x000fe2000f8e00ff */
[----:B------:R-:W-:Y:S04]  /*0250*/  BSSY.RECONVERGENT B0, `(.L_x_4) ;  /* 0x000000c000007945 */ /* 0x000fe80003800200 */
[C---:B------:R-:W-:Y:S02]  /*0260*/  ISETP.NE.OR P1, PT, R0.reuse, 0x1, !P5 ;  /* 0x000000010000780c */ /* 0x040fe40006f25670 */
[----:B------:R-:W-:-:S11]  /*0270*/  ISETP.NE.OR P0, PT, R0, 0x3, !P5 ;  /* 0x000000030000780c */ /* 0x000fd60006f05670 */
[----:B------:R-:W-:Y:S05]  /*0280*/  @P1 BRA `(.L_x_5) ;  /* 0x0000000000201947 */ /* 0x000fea0003800000 */
[----:B------:R-:W3:Y:S02]  /*0290*/  LDCU.64 UR6, c[0x0][0x348] ;  /* 0x00006900ff0677ac */ /* 0x000ee40008000a00 */
[----:B---3--:R-:W-:Y:S02]  /*02a0*/  UIADD3 UR10, UP1, UPT, UR6, 0x80, URZ ;  /* 0x00000080060a7890 */ /* 0x008fe4000ff3e0ff */
[----:B------:R-:W-:Y:S02]  /*02b0*/  UIADD3 UR6, UP0, UPT, UR6, 0x180, URZ ;  /* 0x0000018006067890 */ /* 0x000fe4000ff1e0ff */
[----:B------:R-:W-:Y:S02]  /*02c0*/  UIADD3.X UR11, UPT, UPT, URZ, UR7, URZ, UP1, !UPT ;  /* 0x00000007ff0b7290 */ /* 0x000fe40008ffe4ff */
[----:B------:R-:W-:-:S07]  /*02d0*/  UIADD3.X UR7, UPT, UPT, URZ, UR7, URZ, UP0, !UPT ;  /* 0x00000007ff077290 */ /* 0x000fce00087fe4ff */
[----:B------:R3:W-:Y:S02]  /*02e0*/  UTMACCTL.PF [UR10] ;  /* 0x000000000a0079b9 */ /* 0x0007e40008040000 */
[----:B------:R3:W-:Y:S02]  /*02f0*/  UTMACCTL.PF [UR6] ;  /* 0x00000000060079b9 */ /* 0x0007e40008040000 */
[----:B---3--:R-:W-:Y:S01]  /*0300*/  NOP ;  /* 0x0000000000007918 */ /* 0x008fe20000000000 */
.L_x_5:
[----:B------:R-:W-:Y:S05]  /*0310*/  BSYNC.RECONVERGENT B0 ;  /* 0x0000000000007941 */ /* 0x000fea0003800200 */
.L_x_4:
[----:B------:R-:W-:Y:S04]  /*0320*/  BSSY.RECONVERGENT B0, `(.L_x_6) ;  /* 0x000000a000007945 */ /* 0x000fe80003800200 */
        /* <DEDUP_REMOVED lines=9> */
.L_x_7:
[----:B------:R-:W-:Y:S05]  /*03c0*/  BSYNC.RECONVERGENT B0 ;  /* 0x0000000000007941 */ /* 0x000fea0003800200 */
.L_x_6:
[----:B------:R-:W3:Y:S01]  /*03d0*/  LDCU.64 UR6, c[0x0][0x888] ;  /* 0x00011100ff0677ac */ /* 0x000ee20008000a00 */
[----:B------:R-:W-:Y:S02]  /*03e0*/  UISETP.EQ.U32.AND UP1, UPT, UR4, URZ, UPT ;  /* 0x000000ff0400728c */ /* 0x000fe4000bf22070 */
[----:B------:R-:W-:Y:S02]  /*03f0*/  UPLOP3.LUT UP2, UPT, UPT, UPT, UPT, 0x80, 0x8 ;  /* 0x000000000008789c */ /* 0x000fe40003f4f070 */
[----:B---3--:R-:W-:-:S04]  /*0400*/  UISETP.NE.U32.AND UP0, UPT, UR6, URZ, UPT ;  /* 0x000000ff0600728c */ /* 0x008fc8000bf05070 */
[----:B------:R-:W-:-:S04]  /*0410*/  UISETP.NE.AND.EX UP0, UPT, UR7, URZ, UPT, UP0 ;  /* 0x000000ff0700728c */ /* 0x000fc8000bf05300 */
[----:B------:R-:W-:-:S04]  /*0420*/  UISETP.EQ.OR.EX UP3, UPT, UR5, URZ, !UP0, UP1 ;  /* 0x000000ff0500728c */ /* 0x000fc8000c762710 */
[----:B------:R-:W-:-:S05]  /*0430*/  UP2UR UR53, UPR, URZ, 0x8 ;  /* 0x00000008ff357883 */ /* 0x000fca0008000000 */
[----:B------:R-:W-:Y:S07]  /*0440*/  BRA.U !UP3, `(.L_x_8) ;  /* 0x000000010b207547 */ /* 0x000fee000b800000 */
[----:B------:R-:W-:Y:S01]  /*0450*/  UISETP.NE.U32.AND UP2, UPT, UR4, URZ, UPT ;  /* 0x000000ff0400728c */ /* 0x000fe2000bf45070 */
[----:B-----5:R-:W-:Y:S01]  /*0460*/  FSETP.NEU.AND P0, PT, R35, RZ, PT ;  /* 0x000000ff2300720b */ /* 0x020fe20003f0d000 */
[----:B------:R-:W-:Y:S02]  /*0470*/  USEL UR4, URZ, 0xffffffff, UP0 ;  /* 0xffffffffff047887 */ /* 0x000fe40008000000 */
[----:B------:R-:W-:-:S10]  /*0480*/  UISETP.NE.AND.EX UP2, UPT, UR5, URZ, UPT, UP2 ;  /* 0x000000ff0500728c */ /* 0x000fd4000bf45320 */
[----:B------:R-:W-:Y:S01]  /*0490*/  VOTEU.ANY UP1, P0 ;  /* 0x0000000000ff7886 */ /* 0x000fe20000020100 */
[----:B------:R-:W-:-:S04]  /*04a0*/  @!UP2 USEL UR4, URZ, 0xffffffff, UP1 ;  /* 0xffffffffff04a887 */ /* 0x000fc80008800000 */
[----:B------:R-:W-:-:S04]  /*04b0*/  ULOP3.LUT UR4, UR4, 0x1, URZ, 0xc0, !UPT ;  /* 0x0000000104047892 */ /* 0x000fc8000f8ec0ff */
[----:B------:R-:W-:-:S11]  /*04c0*/  UISETP.NE.U32.AND UP2, UPT, UR4, 0x1, UPT ;  /* 0x000000010400788c */ /* 0x000fd6000bf45070 */
.L_x_8:
[----:B-12---:R-:W1:Y:S01]  /*04d0*/  SHFL.IDX PT, R2, R65, RZ, 0x1f ;  /* 0x00001fff41027589 */ /* 0x006e6200000e0000 */
[----:B------:R-:W-:-:S04]  /*04e0*/  UISETP.NE.AND UP1, UPT, UR8, 0x2, UPT ;  /* 0x000000020800788c */ /* 0x000fc8000bf25270 */
[----:B------:R-:W-:Y:S01]  /*04f0*/  USEL UR6, URZ, 0x1, UP1 ;  /* 0x00000001ff067887 */ /* 0x000fe20008800000 */
[----:B-1----:R-:W-:-:S13]  /*0500*/  ISETP.NE.AND P0, PT, R2, RZ, PT ;  /* 0x000000ff0200720c */ /* 0x002fda0003f05270 */
[----:B------:R-:W-:Y:S05]  /*0510*/  @P0 BRA `(.L_x_9) ;  /* 0x0000000000380947 */ /* 0x000fea0003800000 */
[----:B------:R-:W1:Y:S01]  /*0520*/  S2UR UR5, SR_CgaCtaId ;  /* 0x00000000000579c3 */ /* 0x000e620000008800 */
[----:B------:R-:W-:Y:S01]  /*0530*/  UMOV UR7, 0x400 ;  /* 0x0000040000077882 */ /* 0x000fe20000000000 */
[----:B------:R-:W-:Y:S01]  /*0540*/  UMOV UR4, 0x1 ;  /* 0x0000000100047882 */ /* 0x000fe20000000000 */
[----:B------:R-:W-:Y:S01]  /*0550*/  ELECT P0, URZ, PT ;  /* 0x0000000000ff782f */ /* 0x000fe20003800000 */
[----:B------:R-:W-:-:S04]  /*0560*/  UIADD3 UR10, UPT, UPT, -UR4, 0x100000, URZ ;  /* 0x00100000040a7890 */ /* 0x000fc8000fffe1ff */
[----:B------:R-:W-:Y:S02]  /*0570*/  USHF.L.U32 UR11, UR10, 0xb, URZ ;  /* 0x0000000b0a0b7899 */ /* 0x000fe400080006ff */
[----:B------:R-:W-:Y:S02]  /*0580*/  USHF.L.U32 UR10, UR10, 0x1, URZ ;  /* 0x000000010a0a7899 */ /* 0x000fe400080006ff */
[----:B-1----:R-:W-:Y:S01]  /*0590*/  ULEA UR5, UR5, UR7, 0x18 ;  /* 0x0000000705057291 */ /* 0x002fe2000f8ec0ff */
[----:B------:R-:W1:Y:S11]  /*05a0*/  FENCE.VIEW.ASYNC.S ;  /* 0x00000000000073c6 */ /* 0x000e760000000000 */
[----:B-1----:R1:W2:Y:S01]  /*05b0*/  SYNCS.EXCH.64 URZ, [UR5], UR10 ;  /* 0x0000000a05ff75b2 */ /* 0x0022a20008000100 */
[----:B------:R1:W3:Y:S01]  /*05c0*/  SYNCS.EXCH.64 URZ, [UR5+0x10], UR10 ;  /* 0x0000100a05ff75b2 */ /* 0x0002e20008000100 */
[----:B------:R1:W4:Y:S01]  /*05d0*/  SYNCS.EXCH.64 URZ, [UR5+0x8], UR10 ;  /* 0x0000080a05ff75b2 */ /* 0x0003220008000100 */
[----:B------:R1:W1:Y:S01]  /*05e0*/  SYNCS.EXCH.64 URZ, [UR5+0x18], UR10 ;  /* 0x0000180a05ff75b2 */ /* 0x0002620008000100 */
[----:B------:R-:W-:Y:S01]  /*05f0*/  NOP ;  /* 0x0000000000007918 */ /* 0x000fe20000000000 */
.L_x_9:
[----:B------:R-:W2:Y:S01]  /*0600*/  SHFL.IDX PT, R2, R65, RZ, 0x1f ;  /* 0x00001fff41027589 */ /* 0x000ea200000e0000 */
[----:B------:R-:W-:Y:S01]  /*0610*/  NOP ;  /* 0x0000000000007918 */ /* 0x000fe20000000000 */
[----:B--2---:R-:W-:-:S13]  /*0620*/  ISETP.NE.AND P0, PT, R2, 0x1, PT ;  /* 0x000000010200780c */ /* 0x004fda0003f05270 */
[----:B------:R-:W-:Y:S05]  /*0630*/  @P0 BRA `(.L_x_10) ;  /* 0x0000000000500947 */ /* 0x000fea0003800000 */
[----:B------:R-:W2:Y:S01]  /*0640*/  S2UR UR7, SR_CgaCtaId ;  /* 0x00000000000779c3 */ /* 0x000ea20000008800 */
[----:B------:R-:W-:Y:S01]  /*0650*/  UMOV UR9, 0x400 ;  /* 0x0000040000097882 */ /* 0x000fe20000000000 */
[----:B-1----:R-:W-:Y:S01]  /*0660*/  UMOV UR5, 0x20 ;  /* 0x0000002000057882 */ /* 0x002fe20000000000 */
[----:B------:R-:W-:Y:S01]  /*0670*/  UMOV UR4, 0x80 ;  /* 0x0000008000047882 */ /* 0x000fe20000000000 */
[----:B------:R-:W-:-:S04]  /*0680*/  UIADD3 UR10, UPT, UPT, -UR5, 0x100000, URZ ;  /* 0x00100000050a7890 */ /* 0x000fc8000fffe1ff */
[----:B------:R-:W-:Y:S02]  /*0690*/  USHF.L.U32 UR11, UR10, 0xb, URZ ;  /* 0x0000000b0a0b7899 */ /* 0x000fe400080006ff */
[----:B------:R-:W-:Y:S02]  /*06a0*/  USHF.L.U32 UR10, UR10, 0x1, URZ ;  /* 0x000000010a0a7899 */ /* 0x000fe400080006ff */
[----:B------:R-:W-:-:S04]  /*06b0*/  UIADD3 UR4, UPT, UPT, -UR4, 0x100000, URZ ;  /* 0x0010000004047890 */ /* 0x000fc8000fffe1ff */
[----:B------:R-:W-:Y:S02]  /*06c0*/  USHF.L.U32 UR5, UR4, 0xb, URZ ;  /* 0x0000000b04057899 */ /* 0x000fe400080006ff */
[----:B------:R-:W-:Y:S01]  /*06d0*/  USHF.L.U32 UR4, UR4, 0x1, URZ ;  /* 0x0000000104047899 */ /* 0x000fe200080006ff */
[----:B------:R-:W-:Y:S01]  /*06e0*/  ELECT P0, URZ, PT ;  /* 0x0000000000ff782f */ /* 0x000fe20003800000 */
[----:B--2---:R-:W-:Y:S01]  /*06f0*/  ULEA UR7, UR7, UR9, 0x18 ;  /* 0x0000000907077291 */ /* 0x004fe2000f8ec0ff */
[----:B------:R-:W1:Y:S11]  /*0700*/  FENCE.VIEW.ASYNC.S ;  /* 0x00000000000073c6 */ /* 0x000e760000000000 */
[----:B-1----:R2:W1:Y:S01]  /*0710*/  SYNCS.EXCH.64 URZ, [UR7+0x20], UR10 ;  /* 0x0000200a07ff75b2 */ /* 0x0024620008000100 */
[----:B------:R2:W1:Y:S01]  /*0720*/  SYNCS.EXCH.64 URZ, [UR7+0x38], UR4 ;  /* 0x0000380407ff75b2 */ /* 0x0004620008000100 */
[----:B------:R2:W1:Y:S01]  /*0730*/  SYNCS.EXCH.64 URZ, [UR7+0x28], UR10 ;  /* 0x0000280a07ff75b2 */ /* 0x0004620008000100 */
[----:B------:R2:W1:Y:S01]  /*0740*/  SYNCS.EXCH.64 URZ, [UR7+0x40], UR4 ;  /* 0x0000400407ff75b2 */ /* 0x0004620008000100 */
[----:B------:R2:W1:Y:S01]  /*0750*/  SYNCS.EXCH.64 URZ, [UR7+0x30], UR10 ;  /* 0x0000300a07ff75b2 */ /* 0x0004620008000100 */
[----:B------:R2:W1:Y:S02]  /*0760*/  SYNCS.EXCH.64 URZ, [UR7+0x48], UR4 ;  /* 0x0000480407ff75b2 */ /* 0x0004640008000100 */
[----:B--2---:R-:W-:Y:S01]  /*0770*/  NOP ;  /* 0x0000000000007918 */ /* 0x004fe20000000000 */
.L_x_10:
[----:B------:R-:W2:Y:S01]  /*0780*/  SHFL.IDX PT, R2, R65, RZ, 0x1f ;  /* 0x00001fff41027589 */ /* 0x000ea200000e0000 */
[----:B------:R-:W-:Y:S01]  /*0790*/  NOP ;  /* 0x0000000000007918 */ /* 0x000fe20000000000 */
[----:B--2---:R-:W-:-:S13]  /*07a0*/  ISETP.NE.AND P0, PT, R2, 0x3, PT ;  /* 0x000000030200780c */ /* 0x004fda0003f05270 */
[----:B------:R-:W-:Y:S05]  /*07b0*/  @P0 BRA `(.L_x_11) ;  /* 0x0000000000300947 */ /* 0x000fea0003800000 */
[----:B-1----:R-:W1:Y:S01]  /*07c0*/  S2UR UR5, SR_CgaCtaId ;  /* 0x00000000000579c3 */ /* 0x002e620000008800 */
        /* <DEDUP_REMOVED lines=8> */
[----:B-1----:R2:W1:Y:S01]  /*0850*/  SYNCS.EXCH.64 URZ, [UR5+0x50], UR10 ;  /* 0x0000500a05ff75b2 */ /* 0x0024620008000100 */
[----:B------:R2:W1:Y:S02]  /*0860*/  SYNCS.EXCH.64 URZ, [UR5+0x58], UR10 ;  /* 0x0000580a05ff75b2 */ /* 0x0004640008000100 */
[----:B--2---:R-:W-:Y:S01]  /*0870*/  NOP ;  /* 0x0000000000007918 */ /* 0x004fe20000000000 */
.L_x_11:
[----:B------:R-:W2:Y:S01]  /*0880*/  SHFL.IDX PT, R2, R65, RZ, 0x1f ;  /* 0x00001fff41027589 */ /* 0x000ea200000e0000 */
[----:B------:R-:W-:Y:S01]  /*0890*/  NOP ;  /* 0x0000000000007918 */ /* 0x000fe20000000000 */
[----:B--2---:R-:W-:-:S13]  /*08a0*/  ISETP.NE.AND P0, PT, R2, 0x4, PT ;  /* 0x000000040200780c */ /* 0x004fda0003f05270 */
[----:B------:R-:W-:Y:S05]  /*08b0*/  @P0 BRA `(.L_x_12) ;  /* 0x00000000004c0947 */ /* 0x000fea0003800000 */
[----:B-1----:R-:W1:Y:S01]  /*08c0*/  S2UR UR5, SR_CgaCtaId ;  /* 0x00000000000579c3 */ /* 0x002e620000008800 */
[----:B------:R-:W-:Y:S01]  /*08d0*/  UMOV UR9, 0x100 ;  /* 0x0000010000097882 */ /* 0x000fe20000000000 */
[----:B------:R-:W-:Y:S01]  /*08e0*/  UMOV UR7, 0x400 ;  /* 0x0000040000077882 */ /* 0x000fe20000000000 */
[----:B------:R-:W-:Y:S01]  /*08f0*/  USEL UR9, UR9, 0xe0, UP2 ;  /* 0x000000e009097887 */ /* 0x000fe20009000000 */
[----:B------:R-:W-:Y:S01]  /*0900*/  UMOV UR4, 0x1 ;  /* 0x0000000100047882 */ /* 0x000fe20000000000 */
[----:B------:R-:W-:Y:S01]  /*0910*/  ELECT P0, URZ, PT ;  /* 0x0000000000ff782f */ /* 0x000fe20003800000 */
[----:B------:R-:W-:-:S04]  /*0920*/  UIADD3 UR10, UPT, UPT, -UR4, 0x100000, URZ ;  /* 0x00100000040a7890 */ /* 0x000fc8000fffe1ff */
[----:B------:R-:W-:Y:S02]  /*0930*/  USHF.L.U32 UR11, UR10, 0xb, URZ ;  /* 0x0000000b0a0b7899 */ /* 0x000fe400080006ff */
[----:B------:R-:W-:Y:S02]  /*0940*/  USHF.L.U32 UR10, UR10, 0x1, URZ ;  /* 0x000000010a0a7899 */ /* 0x000fe400080006ff */
[----:B------:R-:W-:-:S04]  /*0950*/  UIADD3 UR12, UPT, UPT, -UR9, 0x100000, URZ ;  /* 0x00100000090c7890 */ /* 0x000fc8000fffe1ff */
[----:B------:R-:W-:Y:S02]  /*0960*/  USHF.L.U32 UR13, UR12, 0xb, URZ ;  /* 0x0000000b0c0d7899 */ /* 0x000fe400080006ff */
[----:B------:R-:W-:Y:S02]  /*0970*/  USHF.L.U32 UR12, UR12, 0x1, URZ ;  /* 0x000000010c0c7899 */ /* 0x000fe400080006ff */
[----:B-1----:R-:W-:Y:S01]  /*0980*/  ULEA UR5, UR5, UR7, 0x18 ;  /* 0x0000000705057291 */ /* 0x002fe2000f8ec0ff */
[----:B------:R-:W1:Y:S11]  /*0990*/  FENCE.VIEW.ASYNC.S ;  /* 0x00000000000073c6 */ /* 0x000e760000000000 */
[----:B-1----:R2:W1:Y:S01]  /*09a0*/  SYNCS.EXCH.64 URZ, [UR5+0x60], UR10 ;  /* 0x0000600a05ff75b2 */ /* 0x0024620008000100 */
[----:B------:R2:W1:Y:S01]  /*09b0*/  SYNCS.EXCH.64 URZ, [UR5+0x70], UR12 ;  /* 0x0000700c05ff75b2 */ /* 0x0004620008000100 */
[----:B------:R2:W1:Y:S01]  /*09c0*/  SYNCS.EXCH.64 URZ, [UR5+0x68], UR10 ;  /* 0x0000680a05ff75b2 */ /* 0x0004620008000100 */
[----:B------:R2:W1:Y:S02]  /*09d0*/  SYNCS.EXCH.64 URZ, [UR5+0x78], UR12 ;  /* 0x0000780c05ff75b2 */ /* 0x0004640008000100 */
[----:B--2---:R-:W-:Y:S01]  /*09e0*/  NOP ;  /* 0x0000000000007918 */ /* 0x004fe20000000000 */
.L_x_12:
        /* <DEDUP_REMOVED lines=22> */
[----:B------:R2:W1:Y:S01]  /*0b50*/  SYNCS.EXCH.64 URZ, [UR7+0xb0], UR4 ;  /* 0x0000b00407ff75b2 */ /* 0x0004620008000100 */
[----:B------:R2:W1:Y:S01]  /*0b60*/  SYNCS.EXCH.64 URZ, [UR7+0x98], UR10 ;  /* 0x0000980a07ff75b2 */ /* 0x0004620008000100 */
[----:B------:R2:W1:Y:S02]  /*0b70*/  SYNCS.EXCH.64 URZ, [UR7+0xb8], UR4 ;  /* 0x0000b80407ff75b2 */ /* 0x0004640008000100 */
[----:B--2---:R-:W-:Y:S01]  /*0b80*/  NOP ;  /* 0x0000000000007918 */ /* 0x004fe20000000000 */
.L_x_13:
        /* <DEDUP_REMOVED lines=18> */
.L_x_14:
[----:B-1----:R-:W1:Y:S01]  /*0cb0*/  S2UR UR5, SR_CTAID.X ;  /* 0x00000000000579c3 */ /* 0x002e620000002500 */
[----:B------:R-:W-:-:S05]  /*0cc0*/  CS2R.32 R59, SR_CgaSize ;  /* 0x00000000003b7805 */ /* 0x000fca0000008a00 */
[----:B------:R-:W-:-:S05]  /*0cd0*/  IMAD R59, R59, -0xa0, RZ ;  /* 0xffffff603b3b7824 */ /* 0x000fca00078e02ff */
[----:B------:R-:W-:-:S14]  /*0ce0*/  R2UR UR9, R59 ;  /* 0x000000003b0972ca */ /* 0x000fdc00000e0000 */
[----:B------:R-:W2:Y:S01]  /*0cf0*/  LDCU UR9, c[0x0][UR9+0x2b0] ;  /* 0x00005600090977ac */ /* 0x000ea20008000800 */
[----:B------:R-:W-:Y:S01]  /*0d00*/  NOP ;  /* 0x0000000000007918 */ /* 0x000fe20000000000 */
[----:B------:R-:W-:-:S05]  /*0d10*/  CS2R.32 R59, SR_CgaSize ;  /* 0x00000000003b7805 */ /* 0x000fca0000008a00 */
[----:B------:R-:W-:-:S05]  /*0d20*/  IMAD R59, R59, -0xa0, RZ ;  /* 0xffffff603b3b7824 */ /* 0x000fca00078e02ff */
[----:B------:R-:W-:-:S14]  /*0d30*/  R2UR UR7, R59 ;  /* 0x000000003b0772ca */ /* 0x000fdc00000e0000 */
[----:B------:R-:W3:Y:S01]  /*0d40*/  LDCU UR7, c[0x0][UR7+0x2b4] ;  /* 0x00005680070777ac */ /* 0x000ee20008000800 */
[----:B------:R-:W4:Y:S08]  /*0d50*/  S2UR UR4, SR_CTAID.Y ;  /* 0x00000000000479c3 */ /* 0x000f300000002600 */
[----:B------:R-:W3:Y:S01]  /*0d60*/  LDC R10, c[0x0][0xb24] ;  /* 0x0002c900ff0a7b82 */ /* 0x000ee20000000800 */
[----:B-1----:R-:W-:-:S02]  /*0d70*/  I2FP.F32.U32 R59, UR5 ;  /* 0x00000005003b7c45 */ /* 0x002fc40008201000 */
[----:B------:R-:W-:-:S05]  /*0d80*/  CS2R.32 R3, SR_CgaSize ;  /* 0x0000000000037805 */ /* 0x000fca0000008a00 */
[----:B------:R-:W-:-:S06]  /*0d90*/  IMAD R3, R3, -0xa0, RZ ;  /* 0xffffff6003037824 */ /* 0x000fcc00078e02ff */
[----:B------:R-:W1:Y:S01]  /*0da0*/  LDC R3, c[0x0][R3+0x2a0] ;  /* 0x0000a80003037b82 */ /* 0x000e620000000800 */
[----:B------:R-:W-:Y:S01]  /*0db0*/  MOV R21, UR5 ;  /* 0x0000000500157c02 */ /* 0x000fe20008000f00 */
[----:B--2---:R-:W-:Y:S01]  /*0dc0*/  FMUL R59, R59, UR9 ;  /* 0x000000093b3b7c20 */ /* 0x004fe20008400000 */
[----:B----4-:R-:W-:Y:S02]  /*0dd0*/  I2FP.F32.U32 R58, UR4 ;  /* 0x00000004003a7c45 */ /* 0x010fe40008201000 */
[----:B------:R-:W-:-:S05]  /*0de0*/  CS2R.32 R2, SR_CgaSize ;  /* 0x0000000000027805 */ /* 0x000fca0000008a00 */
[----:B------:R-:W-:-:S06]  /*0df0*/  IMAD R2, R2, -0xa0, RZ ;  /* 0xffffff6002027824 */ /* 0x000fcc00078e02ff */
[----:B------:R-:W2:Y:S01]  /*0e00*/  LDC R2, c[0x0][R2+0x2a4] ;  /* 0x0000a90002027b82 */ /* 0x000ea20000000800 */
[----:B------:R-:W-:Y:S01]  /*0e10*/  MOV R20, UR4 ;  /* 0x0000000400147c02 */ /* 0x000fe20008000f00 */
[----:B------:R-:W4:Y:S01]  /*0e20*/  F2I.U32.TRUNC.NTZ R59, R59 ;  /* 0x0000003b003b7305 */ /* 0x000f22000020f000 */
[----:B---3--:R-:W-:-:S05]  /*0e30*/  FMUL R58, R58, UR7 ;  /* 0x000000073a3a7c20 */ /* 0x008fca0008400000 */
[----:B------:R-:W-:Y:S01]  /*0e40*/  BAR.SYNC.DEFER_BLOCKING 0x0 ;  /* 0x0000000000007b1d */ /* 0x000fe20000010000 */
[----:B------:R-:W-:-:S05]  /*0e50*/  ISETP.GE.AND P0, PT, R10, 0x1, PT ;  /* 0x000000010a00780c */ /* 0x000fca0003f06270 */
[----:B------:R-:W3:Y:S02]  /*0e60*/  F2I.U32.TRUNC.NTZ R58, R58 ;  /* 0x0000003a003a7305 */ /* 0x000ee4000020f000 */
[----:B------:R-:W2:Y:S01]  /*0e70*/  S2UR UR36, SR_CTAID.Z ;  /* 0x00000000002479c3 */ /* 0x000ea20000002700 */
[----:B----4-:R-:W-:-:S05]  /*0e80*/  IADD3 R59, PT, PT, -R59, RZ, RZ ;  /* 0x000000ff3b3b7210 */ /* 0x010fca0007ffe1ff */
[----:B-1----:R-:W-:Y:S01]  /*0e90*/  IMAD R59, R3, R59, UR5 ;  /* 0x00000005033b7e24 */ /* 0x002fe2000f8e023b */
[----:B---3--:R-:W-:-:S05]  /*0ea0*/  IADD3 R58, PT, PT, -R58, RZ, RZ ;  /* 0x000000ff3a3a7210 */ /* 0x008fca0007ffe1ff */
[----:B--2---:R-:W-:Y:S01]  /*0eb0*/  IMAD R58, R2, R58, UR4 ;  /* 0x00000004023a7e24 */ /* 0x004fe2000f8e023a */
[----:B------:R-:W-:Y:S06]  /*0ec0*/  @!P0 BRA `(.L_x_15) ;  /* 0x0000000000b88947 */ /* 0x000fec0003800000 */
[----:B------:R-:W1:Y:S01]  /*0ed0*/  LDC.64 R4, c[0x0][0xb18] ;  /* 0x0002c600ff047b82 */ /* 0x000e620000000a00 */
[----:B------:R-:W-:-:S07]  /*0ee0*/  ISETP.NE.AND P0, PT, R10, 0x1, PT ;  /* 0x000000010a00780c */ /* 0x000fce0003f05270 */
[----:B------:R-:W2:Y:S08]  /*0ef0*/  LDC R9, c[0x0][0xb0c] ;  /* 0x0002c300ff097b82 */ /* 0x000eb00000000800 */
[----:B------:R-:W3:Y:S08]  /*0f00*/  LDC R12, c[0x0][0x370] ;  /* 0x0000dc00ff0c7b82 */ /* 0x000ef00000000800 */
[----:B------:R-:W4:Y:S01]  /*0f10*/  LDC R11, c[0x0][0x374] ;  /* 0x0000dd00ff0b7b82 */ /* 0x000f220000000800 */
[----:B-1----:R-:W-:-:S07]  /*0f20*/  ISETP.NE.AND P1, PT, R4, 0x1, PT ;  /* 0x000000010400780c */ /* 0x002fce0003f25270 */
[----:B------:R-:W3:Y:S01]  /*0f30*/  LDC.64 R6, c[0x0][0xb10] ;  /* 0x0002c400ff067b82 */ /* 0x000ee20000000a00 */
[----:B--2---:R-:W-:-:S07]  /*0f40*/  ISETP.NE.AND P2, PT, R9, 0x1, PT ;  /* 0x000000010900780c */ /* 0x004fce0003f45270 */
[----:B------:R-:W1:Y:S08]  /*0f50*/  LDC R8, c[0x0][0xb20] ;  /* 0x0002c800ff087b82 */ /* 0x000e700000000800 */
[----:B------:R-:W2:Y:S01]  /*0f60*/  LDC.64 R2, c[0x0][0xb28] ;  /* 0x0002ca00ff027b82 */ /* 0x000ea20000000a00 */
[----:B----4-:R-:W-:-:S04]  /*0f70*/  IMAD.HI.U32 R13, R11, R5, RZ ;  /* 0x000000050b0d7227 */ /* 0x010fc800078e00ff */
[----:B------:R-:W-:-:S04]  /*0f80*/  IMAD.HI.U32 R5, R20, R5, RZ ;  /* 0x0000000514057227 */ /* 0x000fc800078e00ff */
[----:B---3--:R-:W-:-:S05]  /*0f90*/  IMAD.HI.U32 R14, R12, R6, RZ ;  /* 0x000000060c0e7227 */ /* 0x008fca00078e00ff */
[-C--:B------:R-:W-:Y:S01]  /*0fa0*/  @P2 SHF.R.U32.HI R12, RZ, R7.reuse, R14 ;  /* 0x00000007ff0c2219 */ /* 0x080fe2000001160e */
[----:B------:R-:W-:Y:S01]  /*0fb0*/  IMAD.HI.U32 R14, R21, R6, RZ ;  /* 0x00000006150e7227 */ /* 0x000fe200078e00ff */
[-C--:B-1----:R-:W-:Y:S02]  /*0fc0*/  @P1 SHF.R.U32.HI R11, RZ, R8.reuse, R13 ;  /* 0x00000008ff0b1219 */ /* 0x082fe4000001160d */
[----:B------:R-:W-:Y:S02]  /*0fd0*/  SHF.R.U32.HI R5, RZ, R8, R5 ;  /* 0x00000008ff057219 */ /* 0x000fe40000011605 */
[----:B------:R-:W-:Y:S02]  /*0fe0*/  SHF.R.U32.HI R14, RZ, R7, R14 ;  /* 0x00000007ff0e7219 */ /* 0x000fe4000001160e */
[----:B------:R-:W-:Y:S01]  /*0ff0*/  SEL R5, R20, R5, !P1 ;  /* 0x0000000514057207 */ /* 0x000fe20004800000 */
[----:B--2---:R-:W-:Y:S01]  /*1000*/  IMAD.HI.U32 R13, R11, R2, RZ ;  /* 0x000000020b0d7227 */ /* 0x004fe200078e00ff */
[----:B------:R-:W-:-:S03]  /*1010*/  SEL R14, R21, R14, !P2 ;  /* 0x0000000e150e7207 */ /* 0x000fc60005000000 */
[----:B------:R-:W-:Y:S01]  /*1020*/  IMAD.HI.U32 R6, R12, R2, RZ ;  /* 0x000000020c067227 */ /* 0x000fe200078e00ff */
[----:B------:R-:W-:-:S04]  /*1030*/  @P0 SHF.R.U32.HI R11, RZ, R3, R13 ;  /* 0x00000003ff0b0219 */ /* 0x000fc8000001160d */
[----:B------:R-:W-:Y:S01]  /*1040*/  @P0 SHF.R.U32.HI R12, RZ, R3, R6 ;  /* 0x00000003ff0c0219 */ /* 0x000fe20000011606 */
[----:B------:R-:W-:-:S04]  /*1050*/  IMAD R11, R11, R10, RZ ;  /* 0x0000000a0b0b7224 */ /* 0x000fc800078e02ff */
[----:B------:R-:W-:Y:S01]  /*1060*/  IMAD R6, R12, R10, RZ ;  /* 0x0000000a0c067224 */ /* 0x000fe200078e02ff */
[----:B------:R-:W-:-:S04]  /*1070*/  ISETP.GE.AND P1, PT, R5, R11, PT ;  /* 0x0000000b0500720c */ /* 0x000fc80003f26270 */
[----:B------:R-:W-:Y:S01]  /*1080*/  ISETP.GE.OR P1, PT, R14, R6, P1 ;  /* 0x000000060e00720c */ /* 0x000fe20000f26670 */
[----:B------:R-:W-:-:S05]  /*1090*/  IMAD.HI.U32 R6, R5, R2, RZ ;  /* 0x0000000205067227 */ /* 0x000fca00078e00ff */
[----:B------:R-:W-:-:S04]  /*10a0*/  SHF.R.U32.HI R6, RZ, R3, R6 ;  /* 0x00000003ff067219 */ /* 0x000fc80000011606 */
[----:B------:R-:W-:-:S03]  /*10b0*/  SEL R6, R5, R6, !P0 ;  /* 0x0000000605067207 */ /* 0x000fc60004000000 */
[----:B------:R-:W-:Y:S01]  /*10c0*/  @!P1 IMAD.HI.U32 R7, R14, R2, RZ ;  /* 0x000000020e079227 */ /* 0x000fe200078e00ff */
[----:B------:R-:W-:-:S04]  /*10d0*/  IADD3 R2, PT, PT, -R6, RZ, RZ ;  /* 0x000000ff06027210 */ /* 0x000fc80007ffe1ff */
[----:B------:R-:W-:Y:S01]  /*10e0*/  @!P1 SHF.R.U32.HI R3, RZ, R3, R7 ;  /* 0x00000003ff039219 */ /* 0x000fe20000011607 */
[----:B------:R-:W-:Y:S01]  /*10f0*/  IMAD R2, R10, R2, R5 ;  /* 0x000000020a027224 */ /* 0x000fe200078e0205 */
[----:B------:R-:W-:Y:S02]  /*1100*/  IADD3 R7, PT, PT, -R5, RZ, RZ ;  /* 0x000000ff05077210 */ /* 0x000fe40007ffe1ff */
[----:B------:R-:W-:-:S03]  /*1110*/  @!P1 SEL R3, R14, R3, !P0 ;  /* 0x000000030e039207 */ /* 0x000fc60004000000 */
[----:B------:R-:W-:Y:S02]  /*1120*/  IMAD R7, R4, R7, R20 ;  /* 0x0000000704077224 */ /* 0x000fe400078e0214 */
[--C-:B------:R-:W-:Y:S02]  /*1130*/  @!P1 IMAD.IADD R6, R6, 0x1, -R3.reuse ;  /* 0x0000000106069824 */ /* 0x100fe400078e0a03 */
[----:B------:R-:W-:Y:S01]  /*1140*/  @!P1 IMAD R3, R2, R12, R3 ;  /* 0x0000000c02039224 */ /* 0x000fe200078e0203 */
[----:B------:R-:W-:Y:S01]  /*1150*/  IADD3 R2, PT, PT, -R14, RZ, RZ ;  /* 0x000000ff0e027210 */ /* 0x000fe20007ffe1ff */
[----:B------:R-:W-:Y:S02]  /*1160*/  @!P1 IMAD R5, R6, R10, R14 ;  /* 0x0000000a06059224 */ /* 0x000fe400078e020e */
[----:B------:R-:W-:Y:S02]  /*1170*/  @!P1 IMAD.MOV.U32 R14, RZ, RZ, R3 ;  /* 0x000000ffff0e9224 */ /* 0x000fe400078e0003 */
[----:B------:R-:W-:-:S02]  /*1180*/  IMAD R2, R9, R2, R21 ;  /* 0x0000000209027224 */ /* 0x000fc400078e0215 */
[----:B------:R-:W-:Y:S02]  /*1190*/  IMAD R20, R5, R4, R7 ;  /* 0x0000000405147224 */ /* 0x000fe400078e0207 */
[----:B------:R-:W-:Y:S02]  /*11a0*/  IMAD R21, R14, R9, R2 ;  /* 0x000000090e157224 */ /* 0x000fe400078e0202 */
.L_x_15:
[----:B------:R-:W1:Y:S01]  /*11b0*/  LDCU UR4, c[0x0][0xb30] ;  /* 0x00016600ff0477ac */ /* 0x000e620008000800 */
[----:B------:R-:W2:Y:S08]  /*11c0*/  S2UR UR37, SR_CgaCtaId ;  /* 0x00000000002579c3 */ /* 0x000eb00000008800 */
[----:B------:R-:W3:Y:S01]  /*11d0*/  LDC R26, c[0x0][0xb24] ;  /* 0x0002c900ff1a7b82 */ /* 0x000ee20000000800 */
[----:B-1----:R-:W-:-:S09]  /*11e0*/  UISETP.NE.AND UP1, UPT, UR4, 0x1, UPT ;  /* 0x000000010400788c */ /* 0x002fd2000bf25270 */
[----:B--2---:R-:W-:Y:S05]  /*11f0*/  BRA.U UP1, `(.L_x_16) ;  /* 0x0000000101407547 */ /* 0x004fea000b800000 */
[----:B------:R-:W1:Y:S08]  /*1200*/  LDC.64 R4, c[0x0][0xb10] ;  /* 0x0002c400ff047b82 */ /* 0x000e700000000a00 */
[----:B------:R-:W2:Y:S08]  /*1210*/  LDC.64 R2, c[0x0][0xb18] ;  /* 0x0002c600ff027b82 */ /* 0x000eb00000000a00 */
[----:B------:R-:W4:Y:S08]  /*1220*/  LDC R6, c[0x0][0xb20] ;  /* 0x0002c800ff067b82 */ /* 0x000f300000000800 */
[----:B------:R-:W3:Y:S01]  /*1230*/  LDC R7, c[0x0][0xb0c] ;  /* 0x0002c300ff077b82 */ /* 0x000ee20000000800 */
[----:B-1----:R-:W-:-:S05]  /*1240*/  IMAD.HI.U32 R4, R21, R4, RZ ;  /* 0x0000000415047227 */ /* 0x002fca00078e00ff */
[----:B------:R-:W-:Y:S01]  /*1250*/  SHF.R.U32.HI R4, RZ, R5, R4 ;  /* 0x00000005ff047219 */ /* 0x000fe20000011604 */
[----:B--2---:R-:W-:Y:S01]  /*1260*/  IMAD.HI.U32 R3, R20, R3, RZ ;  /* 0x0000000314037227 */ /* 0x004fe200078e00ff */
[----:B------:R-:W-:-:S04]  /*1270*/  ISETP.NE.AND P0, PT, R2, 0x1, PT ;  /* 0x000000010200780c */ /* 0x000fc80003f05270 */
[----:B----4-:R-:W-:-:S04]  /*1280*/  SHF.R.U32.HI R3, RZ, R6, R3 ;  /* 0x00000006ff037219 */ /* 0x010fc80000011603 */
[----:B------:R-:W-:Y:S02]  /*1290*/  SEL R3, R20, R3, !P0 ;  /* 0x0000000314037207 */ /* 0x000fe40004000000 */
[----:B---3--:R-:W-:-:S04]  /*12a0*/  ISETP.NE.AND P1, PT, R7, 0x1, PT ;  /* 0x000000010700780c */ /* 0x008fc80003f25270 */
[----:B------:R-:W-:-:S05]  /*12b0*/  SEL R4, R21, R4, !P1 ;  /* 0x0000000415047207 */ /* 0x000fca0004800000 */
[----:B------:R-:W-:Y:S02]  /*12c0*/  IMAD.IADD R5, R3, 0x1, -R4 ;  /* 0x0000000103057824 */ /* 0x000fe400078e0a04 */
[----:B------:R-:W-:Y:S02]  /*12d0*/  IMAD.IADD R3, R4, 0x1, -R3 ;  /* 0x0000000104037824 */ /* 0x000fe400078e0a03 */
[----:B------:R-:W-:Y:S02]  /*12e0*/  IMAD R21, R5, R7, R21 ;  /* 0x0000000705157224 */ /* 0x000fe400078e0215 */
[----:B------:R-:W-:-:S07]  /*12f0*/  IMAD R20, R3, R2, R20 ;  /* 0x0000000203147224 */ /* 0x000fce00078e0214 */
.L_x_16:
[----:B------:R-:W-:Y:S01]  /*1300*/  BAR.SYNC.DEFER_BLOCKING 0x0 ;  /* 0x0000000000007b1d */ /* 0x000fe20000010000 */
[----:B------:R-:W-:Y:S01]  /*1310*/  UISETP.NE.AND UP1, UPT, UR8, 0x2, UPT ;  /* 0x000000020800788c */ /* 0x000fe2000bf25270 */
[----:B------:R-:W-:Y:S02]  /*1320*/  ISETP.NE.OR P5, PT, R0, 0x2, !P5 ;  /* 0x000000020000780c */ /* 0x000fe40006fa5670 */
[----:B------:R-:W-:-:S06]  /*1330*/  LOP3.LUT R2, R70, 0x1f, RZ, 0xc0, !PT ;  /* 0x0000001f46027812 */ /* 0x000fcc00078ec0ff */
[----:B------:R-:W-:Y:S05]  /*1340*/  BRA.U UP1, `(.L_x_17) ;  /* 0x00000011010c7547 */ /* 0x000fea000b800000 */
[----:B------:R-:W1:Y:S01]  /*1350*/  LDCU UR13, c[0x0][0x38c] ;  /* 0x00007180ff0d77ac */ /* 0x000e620008000800 */
[----:B------:R-:W2:Y:S01]  /*1360*/  LDC R8, c[0x0][0x370] ;  /* 0x0000dc00ff087b82 */ /* 0x000ea20000000800 */
[----:B------:R-:W-:Y:S01]  /*1370*/  PLOP3.LUT P1, PT, PT, PT, UP2, 0x80, 0x8 ;  /* 0x000000000008781c */ /* 0x000fe20003f2f028 */
[----:B------:R-:W-:Y:S01]  /*1380*/  IMAD.MOV.U32 R15, RZ, RZ, 0x1 ;  /* 0x00000001ff0f7424 */ /* 0x000fe200078e00ff */
[----:B------:R-:W-:Y:S01]  /*1390*/  ISETP.EQ.OR P4, PT, R2, RZ, P5 ;  /* 0x000000ff0200720c */ /* 0x000fe20002f82670 */
[----:B------:R-:W-:Y:S01]  /*13a0*/  IMAD.MOV.U32 R14, RZ, RZ, RZ ;  /* 0x000000ffff0e7224 */ /* 0x000fe200078e00ff */
[----:B------:R-:W-:Y:S02]  /*13b0*/  PLOP3.LUT P1, PT, P1, PT, PT, 0x8, 0x80 ;  /* 0x000000000080781c */ /* 0x000fe40000f2e170 */
[----:B------:R-:W-:Y:S01]  /*13c0*/  CS2R R12, SRZ ;  /* 0x00000000000c7805 */ /* 0x000fe2000001ff00 */
[----:B------:R-:W-:Y:S01]  /*13d0*/  IMAD.MOV.U32 R11, RZ, RZ, 0x1 ;  /* 0x00000001ff0b7424 */ /* 0x000fe200078e00ff */
[----:B------:R-:W4:Y:S01]  /*13e0*/  LDC R0, c[0x0][0x374] ;  /* 0x0000dd00ff007b82 */ /* 0x000f220000000800 */
[----:B------:R-:W2:Y:S01]  /*13f0*/  LDCU.64 UR22, c[0x0][0x348] ;  /* 0x00006900ff1677ac */ /* 0x000ea20008000a00 */
[----:B------:R-:W-:Y:S01]  /*1400*/  UMOV UR6, URZ ;  /* 0x000000ff00067c82 */ /* 0x000fe20008000000 */
[----:B-1----:R-:W-:-:S04]  /*1410*/  UIADD3 UR5, UPT, UPT, UR13, 0x1f, URZ ;  /* 0x0000001f0d057890 */ /* 0x002fc8000fffe0ff */
[----:B------:R-:W-:-:S04]  /*1420*/  USHF.R.S32.HI UR4, URZ, 0x1f, UR5 ;  /* 0x0000001fff047899 */ /* 0x000fc80008011405 */
[----:B------:R-:W-:-:S04]  /*1430*/  ULEA.HI UR4, UR4, UR5, URZ, 0x5 ;  /* 0x0000000504047291 */ /* 0x000fc8000f8f28ff */
[----:B------:R-:W-:Y:S02]  /*1440*/  USHF.R.S32.HI UR15, URZ, 0x5, UR4 ;  /* 0x00000005ff0f7899 */ /* 0x000fe40008011404 */
[----:B------:R-:W-:Y:S02]  /*1450*/  UIADD3 UR4, UPT, UPT, UR13, -0x1, URZ ;  /* 0xffffffff0d047890 */ /* 0x000fe4000fffe0ff */
[----:B------:R-:W-:Y:S02]  /*1460*/  UISETP.LT.U32.AND UP0, UPT, UR15, 0x2, UPT ;  /* 0x000000020f00788c */ /* 0x000fe4000bf01070 */
[----:B------:R-:W-:Y:S02]  /*1470*/  UISETP.GE.U32.AND UP1, UPT, UR4, -0x3f, UPT ;  /* 0xffffffc10400788c */ /* 0x000fe4000bf26070 */
[----:B------:R-:W-:Y:S02]  /*1480*/  USEL UR14, UR15, 0x2, UP0 ;  /* 0x000000020f0e7887 */ /* 0x000fe40008000000 */
[----:B------:R-:W-:-:S02]  /*1490*/  UIADD3 UR13, UPT, UPT, UR13, 0x3e, URZ ;  /* 0x0000003e0d0d7890 */ /* 0x000fc4000fffe0ff */
[----:B------:R-:W-:Y:S02]  /*14a0*/  UIADD3 UR5, UPT, UPT, UR14, -0x1, URZ ;  /* 0xffffffff0e057890 */ /* 0x000fe4000fffe0ff */
[----:B------:R-:W-:-:S03]  /*14b0*/  UIADD3 UR7, UPT, UPT, UR15, -UR14, URZ ;  /* 0x8000000e0f077290 */ /* 0x000fc6000fffe0ff */
[----:B------:R-:W-:-:S04]  /*14c0*/  @UP1 UIADD3 UR5, UPT, UPT, UR14, URZ, URZ ;  /* 0x000000ff0e051290 */ /* 0x000fc8000fffe0ff */
[----:B--2---:R-:W-:-:S12]  /*14d0*/  UIADD3 UR5, UPT, UPT, UR5, 0x1, URZ ;  /* 0x0000000105057890 */ /* 0x004fd8000fffe0ff */
.L_x_35:
[----:B------:R-:W-:Y:S01]  /*14e0*/  UISETP.NE.AND UP0, UPT, UR37, URZ, UPT ;  /* 0x000000ff2500728c */ /* 0x000fe2000bf05270 */
[----:B------:R-:W1:Y:S08]  /*14f0*/  S2UR UR37, SR_CgaCtaId ;  /* 0x00000000002579c3 */ /* 0x000e700000008800 */
[----:B------:R-:W-:Y:S05]  /*1500*/  BRA.U UP0, `(.L_x_18) ;  /* 0x0000000100347547 */ /* 0x000fea000b800000 */
[----:B------:R-:W2:Y:S01]  /*1510*/  S2R R2, SR_CgaCtaId ;  /* 0x0000000000027919 */ /* 0x000ea20000008800 */
[----:B------:R-:W-:-:S04]  /*1520*/  MOV R3, 0x400 ;  /* 0x0000040000037802 */ /* 0x000fc80000000f00 */
[----:B--2---:R-:W-:Y:S02]  /*1530*/  LEA R2, R2, R3, 0x18 ;  /* 0x0000000302027211 */ /* 0x004fe400078ec0ff */
[----:B------:R-:W-:-:S03]  /*1540*/  SHF.L.U32 R3, R11, 0x1f, RZ ;  /* 0x0000001f0b037819 */ /* 0x000fc600000006ff */
[----:B------:R-:W-:-:S04]  /*1550*/  IMAD R2, R12, 0x8, R2 ;  /* 0x000000080c027824 */ /* 0x000fc800078e0202 */
[----:B------:R-:W2:Y:S02]  /*1560*/  SYNCS.PHASECHK.TRANS64.TRYWAIT P0, [R2+URZ+0xd0], R3 ;  /* 0x0000d003020075a7 */ /* 0x000ea400080011ff */
[----:B--2---:R-:W-:Y:S05]  /*1570*/  @!P0 BRA `(.L_x_19) ;  /* 0x0000005400688947 */ /* 0x004fea0003800000 */
.L_x_113:
[----:B------:R-:W-:Y:S01]  /*1580*/  VIADD R12, R12, 0x1 ;  /* 0x000000010c0c7836 */ /* 0x000fe20000000000 */
[----:B------:R2:W-:Y:S04]  /*1590*/  SYNCS.ARRIVE.TRANS64.A1T0 RZ, [R2+URZ+0xc0], RZ ;  /* 0x0000c0ff02ff79a7 */ /* 0x0005e800081000ff */
[----:B------:R-:W-:-:S04]  /*15a0*/  ISETP.NE.AND P0, PT, R12, 0x2, PT ;  /* 0x000000020c00780c */ /* 0x000fc80003f05270 */
[----:B------:R-:W-:Y:S02]  /*15b0*/  SEL R12, R12, RZ, P0 ;  /* 0x000000ff0c0c7207 */ /* 0x000fe40000000000 */
[----:B--2---:R-:W-:-:S04]  /*15c0*/  SEL R2, RZ, 0x1, P0 ;  /* 0x00000001ff027807 */ /* 0x004fc80000000000 */
[----:B------:R-:W-:-:S07]  /*15d0*/  LOP3.LUT R11, R11, R2, RZ, 0x3c, !PT ;  /* 0x000000020b0b7212 */ /* 0x000fce00078e3cff */
.L_x_18:
[----:B------:R-:W-:Y:S01]  /*15e0*/  UMOV UR4, 0x400 ;  /* 0x0000040000047882 */ /* 0x000fe20000000000 */
[----:B------:R-:W-:Y:S01]  /*15f0*/  SHF.L.U32 R2, R15, 0x1f, RZ ;  /* 0x0000001f0f027819 */ /* 0x000fe200000006ff */
[----:B-1----:R-:W-:Y:S01]  /*1600*/  ULEA UR4, UR37, UR4, 0x18 ;  /* 0x0000000425047291 */ /* 0x002fe2000f8ec0ff */
[----:B------:R-:W-:Y:S01]  /*1610*/  R2UR UR35, R21 ;  /* 0x00000000152372ca */ /* 0x000fe200000e0000 */
[----:B------:R-:W-:Y:S01]  /*1620*/  UISETP.GE.U32.AND UP0, UPT, UR13, 0x3f, UPT ;  /* 0x0000003f0d00788c */ /* 0x000fe2000bf06070 */
[----:B------:R-:W-:Y:S01]  /*1630*/  R2UR UR11, R20 ;  /* 0x00000000140b72ca */ /* 0x000fe200000e0000 */
[----:B------:R-:W-:Y:S01]  /*1640*/  ULEA UR8, UR6, UR4, 0x3 ;  /* 0x0000000406087291 */ /* 0x000fe2000f8e18ff */
[----:B------:R-:W-:-:S08]  /*1650*/  UMOV UR24, URZ ;  /* 0x000000ff00187c82 */ /* 0x000fd00008000000 */
[----:B------:R1:W2:Y:S01]  /*1660*/  SYNCS.PHASECHK.TRANS64.TRYWAIT P0, [UR8+0x10], R2 ;  /* 0x00001002ff0075a7 */ /* 0x0002a20008001108 */
[----:B------:R-:W-:Y:S02]  /*1670*/  USHF.L.U32 UR35, UR35, 0x6, URZ ;  /* 0x0000000623237899 */ /* 0x000fe400080006ff */
[----:B------:R-:W-:Y:S01]  /*1680*/  USHF.L.U32 UR11, UR11, 0x6, URZ ;  /* 0x000000060b0b7899 */ /* 0x000fe200080006ff */
[----:B------:R-:W-:Y:S11]  /*1690*/  BRA.U !UP0, `(.L_x_20) ;  /* 0x0000000108a47547 */ /* 0x000ff6000b800000 */
[----:B------:R-:W-:Y:S01]  /*16a0*/  UMOV UR16, URZ ;  /* 0x000000ff00107c82 */ /* 0x000fe20008000000 */
[----:B------:R-:W-:-:S05]  /*16b0*/  UMOV UR17, UR6 ;  /* 0x0000000600117c82 */ /* 0x000fca0008000000 */
.L_x_25:
[----:B-1----:R-:W-:Y:S01]  /*16c0*/  ULEA UR33, UR17, UR4, 0x3 ;  /* 0x0000000411217291 */ /* 0x002fe2000f8e18ff */
[----:B--2---:R-:W-:Y:S01]  /*16d0*/  @!P5 MOV R3, 0x2000 ;  /* 0x000020000003d802 */ /* 0x004fe20000000f00 */
[----:B--2---:R-:W-:Y:S10]  /*16e0*/  @P0 BRA `(.L_x_21) ;  /* 0x00000000000c0947 */ /* 0x004ff40003800000 */
[----:B------:R-:W-:-:S04]  /*16f0*/  SHF.L.U32 R4, R15, 0x1f, RZ ;  /* 0x0000001f0f047819 */ /* 0x000fc800000006ff */
[----:B------:R-:W2:Y:S02]  /*1700*/  SYNCS.PHASECHK.TRANS64.TRYWAIT P0, [UR33+0x10], R4 ;  /* 0x00001004ff0075a7 */ /* 0x000ea40008001121 */
[----:B--2---:R-:W-:Y:S05]  /*1710*/  @!P0 BRA `(.L_x_22) ;  /* 0x0000005400148947 */ /* 0x004fea0003800000 */
.L_x_21:
[----:B------:R2:W-:Y:S01]  /*1720*/  @!P5 SYNCS.ARRIVE.TRANS64 RZ, [UR33], R3 ;  /* 0x00000003ffffd9a7 */ /* 0x0005e20008000021 */
[----:B------:R-:W-:Y:S04]  /*1730*/  BSSY.RECONVERGENT B0, `(.L_x_23) ;  /* 0x0000003000007945 */ /* 0x000fe80003800200 */
[----:B------:R-:W-:Y:S05]  /*1740*/  @P4 BRA `(.L_x_24) ;  /* 0x0000000000044947 */ /* 0x000fea0003800000 */
[----:B------:R-:W-:Y:S05]  /*1750*/  BPT.TRAP 0x1 ;  /* 0x000000040000795c */ /* 0x000fea0000300000 */
.L_x_24:
[----:B------:R-:W-:Y:S05]  /*1760*/  BSYNC.RECONVERGENT B0 ;  /* 0x0000000000007941 */ /* 0x000fea0003800200 */
.L_x_23:
[----:B------:R-:W-:Y:S02]  /*1770*/  UIADD3 UR6, UPT, UPT, UR17, 0x1, URZ ;  /* 0x0000000111067890 */ /* 0x000fe4000fffe0ff */
[----:B------:R-:W-:Y:S02]  /*1780*/  UIADD3 UR26, UP1, UPT, UR22, 0x80, URZ ;  /* 0x00000080161a7890 */ /* 0x000fe4000ff3e0ff */
[----:B------:R-:W-:Y:S02]  /*1790*/  UISETP.NE.AND UP0, UPT, UR6, 0x2, UPT ;  /* 0x000000020600788c */ /* 0x000fe4000bf05270 */
[----:B------:R-:W-:Y:S02]  /*17a0*/  USHF.L.U32 UR34, UR16, 0x5, URZ ;  /* 0x0000000510227899 */ /* 0x000fe400080006ff */
[----:B------:R-:W-:Y:S02]  /*17b0*/  USEL UR9, URZ, 0x1, UP0 ;  /* 0x00000001ff097887 */ /* 0x000fe40008000000 */
[----:B------:R-:W-:-:S02]  /*17c0*/  USEL UR6, UR6, URZ, UP0 ;  /* 0x000000ff06067287 */ /* 0x000fc40008000000 */
[----:B------:R-:W-:Y:S02]  /*17d0*/  UIADD3 UR20, UP0, UPT, UR22, 0x180, URZ ;  /* 0x0000018016147890 */ /* 0x000fe4000ff1e0ff */
[----:B------:R-:W-:Y:S01]  /*17e0*/  ULEA UR8, UR6, UR4, 0x3 ;  /* 0x0000000406087291 */ /* 0x000fe2000f8e18ff */
[----:B------:R-:W-:Y:S01]  /*17f0*/  LOP3.LUT R15, R15, UR9, RZ, 0x3c, !PT ;  /* 0x000000090f0f7c12 */ /* 0x000fe2000f8e3cff */
[----:B------:R-:W-:Y:S02]  /*1800*/  UIADD3.X UR27, UPT, UPT, URZ, UR23, URZ, UP1, !UPT ;  /* 0x00000017ff1b7290 */ /* 0x000fe40008ffe4ff */
[----:B------:R-:W-:Y:S01]  /*1810*/  UIADD3.X UR21, UPT, UPT, URZ, UR23, URZ, UP0, !UPT ;  /* 0x00000017ff157290 */ /* 0x000fe200087fe4ff */
[----:B-1----:R-:W-:Y:S01]  /*1820*/  SHF.L.U32 R2, R15, 0x1f, RZ ;  /* 0x0000001f0f027819 */ /* 0x002fe200000006ff */
[----:B------:R-:W-:Y:S01]  /*1830*/  UMOV UR18, 0x0 ;  /* 0x0000000000127882 */ /* 0x000fe20000000000 */
[----:B------:R-:W-:Y:S01]  /*1840*/  UMOV UR19, 0x10000000 ;  /* 0x1000000000137882 */ /* 0x000fe20000000000 */
[----:B------:R-:W-:Y:S01]  /*1850*/  UMOV UR12, UR36 ;  /* 0x00000024000c7c82 */ /* 0x000fe20008000000 */
[----:B------:R1:W1:Y:S01]  /*1860*/  SYNCS.PHASECHK.TRANS64.TRYWAIT P0, [UR8+0x10], R2 ;  /* 0x00001002ff0075a7 */ /* 0x0002620008001108 */
[----:B------:R-:W-:Y:S01]  /*1870*/  ULEA UR8, UR17, UR4, 0xc ;  /* 0x0000000411087291 */ /* 0x000fe2000f8e60ff */
[----:B------:R-:W-:Y:S01]  /*1880*/  UMOV UR9, UR33 ;  /* 0x0000002100097c82 */ /* 0x000fe20008000000 */
[----:B------:R-:W-:-:S02]  /*1890*/  UMOV UR10, UR34 ;  /* 0x00000022000a7c82 */ /* 0x000fc40008000000 */
[----:B------:R-:W-:Y:S02]  /*18a0*/  UIADD3 UR32, UPT, UPT, UR8, 0x3400, URZ ;  /* 0x0000340008207890 */ /* 0x000fe4000fffe0ff */
[----:B------:R-:W-:Y:S02]  /*18b0*/  UIADD3 UR8, UPT, UPT, UR8, 0x5400, URZ ;  /* 0x0000540008087890 */ /* 0x000fe4000fffe0ff */
[----:B------:R-:W-:Y:S01]  /*18c0*/  UIADD3 UR16, UPT, UPT, UR16, 0x1, URZ ;  /* 0x0000000110107890 */ /* 0x000fe2000fffe0ff */
[----:B------:R-:W-:Y:S01]  /*18d0*/  UMOV UR24, UR5 ;  /* 0x0000000500187c82 */ /* 0x000fe20008000000 */
[----:B------:R-:W-:Y:S02]  /*18e0*/  UMOV UR17, UR6 ;  /* 0x0000000600117c82 */ /* 0x000fe40008000000 */
[----:B------:R-:W-:Y:S01]  /*18f0*/  UISETP.NE.AND UP0, UPT, UR16, UR5, UPT ;  /* 0x000000051000728c */ /* 0x000fe2000bf05270 */
[----:B------:R1:W-:Y:S02]  /*1900*/  UTMALDG.3D [UR32], [UR26], desc[UR18] ;  /* 0x000012201a0075b4 */ /* 0x0003e40008011000 */
[----:B------:R1:W-:Y:S06]  /*1910*/  UTMALDG.3D [UR8], [UR20], desc[UR18] ;  /* 0x00001208140075b4 */ /* 0x0003ec0008011000 */
[----:B------:R-:W-:Y:S05]  /*1920*/  BRA.U UP0, `(.L_x_25) ;  /* 0xfffffffd00647547 */ /* 0x000fea000b83ffff */
.L_x_20:
[----:B-1----:R-:W-:Y:S01]  /*1930*/  ULEA UR8, UR6, UR4, 0x3 ;  /* 0x0000000406087291 */ /* 0x002fe2000f8e18ff */
[----:B------:R-:W-:Y:S01]  /*1940*/  SHF.L.U32 R2, R15, 0x1f, RZ ;  /* 0x0000001f0f027819 */ /* 0x000fe200000006ff */
[----:B------:R-:W-:Y:S01]  /*1950*/  @!P1 SYNCS.ARRIVE.TRANS64.A1T0 RZ, [UR4+0x58], RZ ;  /* 0x000058ffffff99a7 */ /* 0x000fe20008100004 */
[----:B------:R-:W-:-:S06]  /*1960*/  UISETP.GT.AND UP0, UPT, UR15, UR14, UPT ;  /* 0x0000000e0f00728c */ /* 0x000fcc000bf04270 */
[----:B--2---:R1:W2:Y:S03]  /*1970*/  SYNCS.PHASECHK.TRANS64.TRYWAIT P0, [UR8+0x10], R2 ;  /* 0x00001002ff0075a7 */ /* 0x0042a60008001108 */
[----:B------:R-:W-:Y:S05]  /*1980*/  BRA.U !UP0, `(.L_x_26) ;  /* 0x0000000108a87547 */ /* 0x000fea000b800000 */
[----:B------:R-:W-:Y:S01]  /*1990*/  UIADD3 UR21, UPT, UPT, UR7, UR24, URZ ;  /* 0x0000001807157290 */ /* 0x000fe2000fffe0ff */
[----:B------:R-:W-:-:S11]  /*19a0*/  UMOV UR25, UR6 ;  /* 0x0000000600197c82 */ /* 0x000fd60008000000 */
.L_x_31:
[----:B-1----:R-:W-:Y:S01]  /*19b0*/  ULEA UR17, UR25, UR4, 0x3 ;  /* 0x0000000419117291 */ /* 0x002fe2000f8e18ff */
[----:B--2---:R-:W-:Y:S01]  /*19c0*/  @!P5 MOV R3, 0x2000 ;  /* 0x000020000003d802 */ /* 0x004fe20000000f00 */
[----:B--2---:R-:W-:Y:S10]  /*19d0*/  @P0 BRA `(.L_x_27) ;  /* 0x00000000000c0947 */ /* 0x004ff40003800000 */
[----:B------:R-:W-:-:S04]  /*19e0*/  SHF.L.U32 R4, R15, 0x1f, RZ ;  /* 0x0000001f0f047819 */ /* 0x000fc800000006ff */
[----:B------:R-:W2:Y:S02]  /*19f0*/  SYNCS.PHASECHK.TRANS64.TRYWAIT P0, [UR17+0x10], R4 ;  /* 0x00001004ff0075a7 */ /* 0x000ea40008001111 */
[----:B--2---:R-:W-:Y:S05]  /*1a00*/  @!P0 BRA `(.L_x_28) ;  /* 0x0000005000708947 */ /* 0x004fea0003800000 */
.L_x_27:
[----:B------:R2:W-:Y:S01]  /*1a10*/  @!P5 SYNCS.ARRIVE.TRANS64 RZ, [UR17], R3 ;  /* 0x00000003ffffd9a7 */ /* 0x0005e20008000011 */
[----:B------:R-:W-:Y:S04]  /*1a20*/  BSSY.RECONVERGENT B0, `(.L_x_29) ;  /* 0x0000003000007945 */ /* 0x000fe80003800200 */
[----:B------:R-:W-:Y:S05]  /*1a30*/  @P4 BRA `(.L_x_30) ;  /* 0x0000000000044947 */ /* 0x000fea0003800000 */
[----:B------:R-:W-:Y:S05]  /*1a40*/  BPT.TRAP 0x1 ;  /* 0x000000040000795c */ /* 0x000fea0000300000 */
.L_x_30:
[----:B------:R-:W-:Y:S05]  /*1a50*/  BSYNC.RECONVERGENT B0 ;  /* 0x0000000000007941 */ /* 0x000fea0003800200 */
.L_x_29:
        /* <DEDUP_REMOVED lines=20> */
[----:B------:R-:W-:Y:S01]  /*1ba0*/  UIADD3 UR8, UPT, UPT, UR8, 0x5400, URZ ;  /* 0x0000540008087890 */ /* 0x000fe2000fffe0ff */
[----:B------:R-:W-:Y:S01]  /*1bb0*/  UMOV UR9, UR17 ;  /* 0x0000001100097c82 */ /* 0x000fe20008000000 */
[----:B------:R-:W-:Y:S01]  /*1bc0*/  UMOV UR10, UR18 ;  /* 0x00000012000a7c82 */ /* 0x000fe20008000000 */
[----:B------:R-:W-:Y:S01]  /*1bd0*/  UIADD3 UR24, UPT, UPT, UR24, 0x1, URZ ;  /* 0x0000000118187890 */ /* 0x000fe2000fffe0ff */
[----:B------:R-:W-:-:S03]  /*1be0*/  UMOV UR25, UR6 ;  /* 0x0000000600197c82 */ /* 0x000fc60008000000 */
[----:B------:R1:W-:Y:S01]  /*1bf0*/  UTMALDG.3D [UR16], [UR30], desc[UR26] ;  /* 0x00001a101e0075b4 */ /* 0x0003e20008011000 */
[----:B------:R-:W-:Y:S01]  /*1c00*/  UISETP.NE.AND UP0, UPT, UR24, UR21, UPT ;  /* 0x000000151800728c */ /* 0x000fe2000bf05270 */
[----:B------:R1:W-:Y:S08]  /*1c10*/  UTMALDG.3D [UR8], [UR28], desc[UR26] ;  /* 0x00001a081c0075b4 */ /* 0x0003f00008011000 */
[----:B------:R-:W-:Y:S05]  /*1c20*/  BRA.U UP0, `(.L_x_31) ;  /* 0xfffffffd00607547 */ /* 0x000fea000b83ffff */
.L_x_26:
[C---:B-1----:R-:W-:Y:S01]  /*1c30*/  LEA R2, R14.reuse, UR4, 0x3 ;  /* 0x000000040e027c11 */ /* 0x042fe2000f8e18ff */
[----:B------:R-:W-:Y:S01]  /*1c40*/  NOP ;  /* 0x0000000000007918 */ /* 0x000fe20000000000 */
[----:B--2---:R-:W-:Y:S02]  /*1c50*/  SHF.L.U32 R3, R13, 0x1f, RZ ;  /* 0x0000001f0d037819 */ /* 0x004fe400000006ff */
[----:B------:R-:W-:Y:S02]  /*1c60*/  LEA R4, R14, UR4, 0x4 ;  /* 0x000000040e047c11 */ /* 0x000fe4000f8e20ff */
[----:B------:R-:W1:Y:S02]  /*1c70*/  SYNCS.PHASECHK.TRANS64.TRYWAIT P0, [R2+URZ+0x60], R3 ;  /* 0x00006003020075a7 */ /* 0x000e6400080011ff */
[----:B-1----:R-:W-:Y:S05]  /*1c80*/  @!P0 BRA `(.L_x_32) ;  /* 0x0000004c00e88947 */ /* 0x002fea0003800000 */
.L_x_116:
[----:B------:R-:W2:Y:S01]  /*1c90*/  LDS.128 R4, [R4+0xf0] ;  /* 0x0000f00004047984 */ /* 0x000ea20000000c00 */
[----:B---3--:R-:W-:Y:S01]  /*1ca0*/  ISETP.GE.AND P0, PT, R26, 0x1, PT ;  /* 0x000000011a00780c */ /* 0x008fe20003f06270 */
[----:B-1----:R-:W-:Y:S01]  /*1cb0*/  VIADD R2, R2, 0x70 ;  /* 0x0000007002027836 */ /* 0x002fe20000000000 */
[----:B------:R-:W-:Y:S01]  /*1cc0*/  @!PT LDS RZ, [RZ] ;  /* 0x00000000fffff984 */ /* 0x000fe20000000800 */
[----:B------:R-:W-:Y:S01]  /*1cd0*/  @!PT LDS RZ, [RZ] ;  /* 0x00000000fffff984 */ /* 0x000fe20000000800 */
[----:B------:R-:W-:Y:S01]  /*1ce0*/  @!PT LDS RZ, [RZ] ;  /* 0x00000000fffff984 */ /* 0x000fe20000000800 */
[----:B------:R-:W-:Y:S01]  /*1cf0*/  @!PT LDS RZ, [RZ] ;  /* 0x00000000fffff984 */ /* 0x000fe20000000800 */
[----:B------:R1:W-:Y:S06]  /*1d00*/  MEMBAR.ALL.CTA ;  /* 0x0000000000007992 */ /* 0x0003ec0000008000 */
[----:B-1----:R-:W1:Y:S01]  /*1d10*/  FENCE.VIEW.ASYNC.S ;  /* 0x00000000000073c6 */ /* 0x002e620000000000 */
[----:B------:R-:W-:-:S04]  /*1d20*/  PRMT R2, RZ, 0x654, R2 ;  /* 0x00000654ff027816 */ /* 0x000fc80000000002 */
[----:B-1----:R1:W-:Y:S01]  /*1d30*/  SYNCS.ARRIVE.TRANS64.RED.A1T0 RZ, [R2+URZ], RZ ;  /* 0x000000ff02ff79a7 */ /* 0x0023e200081004ff */
[----:B--2---:R-:W-:-:S13]  /*1d40*/  LOP3.LUT P2, RZ, R6, 0x1, RZ, 0xc0, !PT ;  /* 0x0000000106ff7812 */ /* 0x004fda000784c0ff */
[----:B------:R-:W-:Y:S01]  /*1d50*/  @P2 SHF.R.U32.HI R3, RZ, 0x10, R5 ;  /* 0x00000010ff032819 */ /* 0x000fe20000011605 */
[----:B------:R-:W-:Y:S01]  /*1d60*/  VOTEU.ANY UP0, P2 ;  /* 0x0000000000ff7886 */ /* 0x000fe20001000100 */
[----:B------:R-:W-:Y:S02]  /*1d70*/  @P2 MOV R10, R4 ;  /* 0x00000004000a2202 */ /* 0x000fe40000000f00 */
[----:B------:R-:W-:Y:S02]  /*1d80*/  @P2 R2UR.BROADCAST UR8, R3 ;  /* 0x00000000030822ca */ /* 0x000fe400008e0000 */
[----:B------:R-:W-:-:S11]  /*1d90*/  @P2 LOP3.LUT R9, R5, 0xffff, RZ, 0xc0, !PT ;  /* 0x0000ffff05092812 */ /* 0x000fd600078ec0ff */
[----:B------:R-:W-:Y:S01]  /*1da0*/  @UP0 UMOV UR36, UR8 ;  /* 0x0000000800240c82 */ /* 0x000fe20008000000 */
[----:B-1----:R-:W-:Y:S05]  /*1db0*/  @!P0 BRA `(.L_x_33) ;  /* 0x0000000000b88947 */ /* 0x002fea0003800000 */
[----:B------:R-:W4:Y:S01]  /*1dc0*/  LDC.64 R4, c[0x0][0xb18] ;  /* 0x0002c600ff047b82 */ /* 0x000f220000000a00 */
[----:B------:R-:W-:-:S07]  /*1dd0*/  ISETP.NE.AND P3, PT, R26, 0x1, PT ;  /* 0x000000011a00780c */ /* 0x000fce0003f65270 */
[----:B------:R-:W1:Y:S08]  /*1de0*/  LDC.64 R6, c[0x0][0xb10] ;  /* 0x0002c400ff067b82 */ /* 0x000e700000000a00 */
[----:B------:R-:W2:Y:S08]  /*1df0*/  LDC R16, c[0x0][0xb20] ;  /* 0x0002c800ff107b82 */ /* 0x000eb00000000800 */
[----:B------:R-:W3:Y:S01]  /*1e00*/  LDC R17, c[0x0][0xb0c] ;  /* 0x0002c300ff117b82 */ /* 0x000ee20000000800 */
[----:B----4-:R-:W-:Y:S01]  /*1e10*/  IMAD.HI.U32 R19, R0, R5, RZ ;  /* 0x0000000500137227 */ /* 0x010fe200078e00ff */
[----:B------:R-:W-:-:S03]  /*1e20*/  ISETP.NE.AND P0, PT, R4, 0x1, PT ;  /* 0x000000010400780c */ /* 0x000fc60003f05270 */
[----:B------:R-:W-:-:S03]  /*1e30*/  IMAD.HI.U32 R5, R9, R5, RZ ;  /* 0x0000000509057227 */ /* 0x000fc600078e00ff */
[----:B------:R-:W4:Y:S01]  /*1e40*/  LDC.64 R2, c[0x0][0xb28] ;  /* 0x0002ca00ff027b82 */ /* 0x000f220000000a00 */
[----:B-1----:R-:W-:-:S04]  /*1e50*/  IMAD.HI.U32 R20, R8, R6, RZ ;  /* 0x0000000608147227 */ /* 0x002fc800078e00ff */
[----:B------:R-:W-:Y:S01]  /*1e60*/  IMAD.HI.U32 R21, R10, R6, RZ ;  /* 0x000000060a157227 */ /* 0x000fe200078e00ff */
[----:B------:R-:W-:Y:S02]  /*1e70*/  SHF.R.U32.HI R20, RZ, R7, R20 ;  /* 0x00000007ff147219 */ /* 0x000fe40000011614 */
[-C--:B--2---:R-:W-:Y:S02]  /*1e80*/  SHF.R.U32.HI R19, RZ, R16.reuse, R19 ;  /* 0x00000010ff137219 */ /* 0x084fe40000011613 */
[----:B------:R-:W-:Y:S02]  /*1e90*/  SHF.R.U32.HI R5, RZ, R16, R5 ;  /* 0x00000010ff057219 */ /* 0x000fe40000011605 */
[----:B------:R-:W-:Y:S02]  /*1ea0*/  SEL R19, R0, R19, !P0 ;  /* 0x0000001300137207 */ /* 0x000fe40004000000 */
[----:B------:R-:W-:Y:S02]  /*1eb0*/  SHF.R.U32.HI R21, RZ, R7, R21 ;  /* 0x00000007ff157219 */ /* 0x000fe40000011615 */
[----:B---3--:R-:W-:-:S02]  /*1ec0*/  ISETP.NE.AND P1, PT, R17, 0x1, PT ;  /* 0x000000011100780c */ /* 0x008fc40003f25270 */
[----:B------:R-:W-:Y:S02]  /*1ed0*/  SEL R5, R9, R5, !P0 ;  /* 0x0000000509057207 */ /* 0x000fe40004000000 */
[----:B------:R-:W-:Y:S02]  /*1ee0*/  SEL R20, R8, R20, !P1 ;  /* 0x0000001408147207 */ /* 0x000fe40004800000 */
[----:B------:R-:W-:Y:S01]  /*1ef0*/  SEL R21, R10, R21, !P1 ;  /* 0x000000150a157207 */ /* 0x000fe20004800000 */
[----:B----4-:R-:W-:-:S04]  /*1f00*/  IMAD.HI.U32 R18, R19, R2, RZ ;  /* 0x0000000213127227 */ /* 0x010fc800078e00ff */
        /* <DEDUP_REMOVED lines=10> */
[----:B------:R-:W-:-:S04]  /*1fb0*/  @!P0 IMAD.HI.U32 R7, R21, R2, RZ ;  /* 0x0000000215078227 */ /* 0x000fc800078e00ff */
[----:B------:R-:W-:Y:S01]  /*1fc0*/  IMAD.MOV R2, RZ, RZ, -R6 ;  /* 0x000000ffff027224 */ /* 0x000fe200078e0a06 */
[----:B------:R-:W-:Y:S02]  /*1fd0*/  @!P0 SHF.R.U32.HI R3, RZ, R3, R7 ;  /* 0x00000003ff038219 */ /* 0x000fe40000011607 */
[----:B------:R-:W-:Y:S01]  /*1fe0*/  IADD3 R7, PT, PT, -R5, RZ, RZ ;  /* 0x000000ff05077210 */ /* 0x000fe20007ffe1ff */
[----:B------:R-:W-:Y:S01]  /*1ff0*/  IMAD R2, R26, R2, R5 ;  /* 0x000000021a027224 */ /* 0x000fe200078e0205 */
        /* <DEDUP_REMOVED lines=10> */
.L_x_33:
[----:B------:R-:W1:Y:S02]  /*20a0*/  LDCU UR8, c[0x0][0xb30] ;  /* 0x00016600ff0877ac */ /* 0x000e640008000800 */
[----:B-1----:R-:W-:-:S09]  /*20b0*/  UISETP.NE.AND UP0, UPT, UR8, 0x1, UPT ;  /* 0x000000010800788c */ /* 0x002fd2000bf05270 */
[----:B------:R-:W-:Y:S05]  /*20c0*/  BRA.U UP0, `(.L_x_34) ;  /* 0x0000000100407547 */ /* 0x000fea000b800000 */
[----:B------:R-:W1:Y:S08]  /*20d0*/  LDC.64 R4, c[0x0][0xb10] ;  /* 0x0002c400ff047b82 */ /* 0x000e700000000a00 */
[----:B------:R-:W2:Y:S08]  /*20e0*/  LDC.64 R2, c[0x0][0xb18] ;  /* 0x0002c600ff027b82 */ /* 0x000eb00000000a00 */
[----:B------:R-:W3:Y:S08]  /*20f0*/  LDC R6, c[0x0][0xb20] ;  /* 0x0002c800ff067b82 */ /* 0x000ef00000000800 */
[----:B------:R-:W4:Y:S01]  /*2100*/  LDC R7, c[0x0][0xb0c] ;  /* 0x0002c300ff077b82 */ /* 0x000f220000000800 */
[----:B-1----:R-:W-:-:S05]  /*2110*/  IMAD.HI.U32 R4, R10, R4, RZ ;  /* 0x000000040a047227 */ /* 0x002fca00078e00ff */
[----:B------:R-:W-:Y:S01]  /*2120*/  SHF.R.U32.HI R4, RZ, R5, R4 ;  /* 0x00000005ff047219 */ /* 0x000fe20000011604 */
[----:B--2---:R-:W-:Y:S01]  /*2130*/  IMAD.HI.U32 R3, R9, R3, RZ ;  /* 0x0000000309037227 */ /* 0x004fe200078e00ff */
[----:B------:R-:W-:-:S04]  /*2140*/  ISETP.NE.AND P0, PT, R2, 0x1, PT ;  /* 0x000000010200780c */ /* 0x000fc80003f05270 */
[----:B---3--:R-:W-:-:S04]  /*2150*/  SHF.R.U32.HI R3, RZ, R6, R3 ;  /* 0x00000006ff037219 */ /* 0x008fc80000011603 */
[----:B------:R-:W-:Y:S02]  /*2160*/  SEL R3, R9, R3, !P0 ;  /* 0x0000000309037207 */ /* 0x000fe40004000000 */
[----:B----4-:R-:W-:-:S04]  /*2170*/  ISETP.NE.AND P1, PT, R7, 0x1, PT ;  /* 0x000000010700780c */ /* 0x010fc80003f25270 */
[----:B------:R-:W-:-:S05]  /*2180*/  SEL R4, R10, R4, !P1 ;  /* 0x000000040a047207 */ /* 0x000fca0004800000 */
[----:B------:R-:W-:Y:S02]  /*2190*/  IMAD.IADD R5, R3, 0x1, -R4 ;  /* 0x0000000103057824 */ /* 0x000fe400078e0a04 */
[----:B------:R-:W-:Y:S02]  /*21a0*/  IMAD.IADD R3, R4, 0x1, -R3 ;  /* 0x0000000104037824 */ /* 0x000fe400078e0a03 */
[----:B------:R-:W-:Y:S02]  /*21b0*/  IMAD R10, R5, R7, R10 ;  /* 0x00000007050a7224 */ /* 0x000fe400078e020a */
[----:B------:R-:W-:-:S07]  /*21c0*/  IMAD R9, R3, R2, R9 ;  /* 0x0000000203097224 */ /* 0x000fce00078e0209 */
.L_x_34:
[----:B------:R-:W-:Y:S01]  /*21d0*/  VIADD R14, R14, 0x1 ;  /* 0x000000010e0e7836 */ /* 0x000fe20000000000 */
[----:B------:R-:W-:Y:S01]  /*21e0*/  PLOP3.LUT P1, PT, PT, PT, PT, 0x80, 0x8 ;  /* 0x000000000008781c */ /* 0x000fe20003f2f070 */
[----:B------:R-:W-:Y:S02]  /*21f0*/  IMAD.IADD R21, R10, 0x1, R59 ;  /* 0x000000010a157824 */ /* 0x000fe400078e023b */
[----:B------:R-:W-:Y:S01]  /*2200*/  IMAD.IADD R20, R9, 0x1, R58 ;  /* 0x0000000109147824 */ /* 0x000fe200078e023a */
[----:B------:R-:W-:-:S04]  /*2210*/  ISETP.NE.AND P0, PT, R14, 0x2, PT ;  /* 0x000000020e00780c */ /* 0x000fc80003f05270 */
[----:B------:R-:W-:Y:S02]  /*2220*/  SEL R2, RZ, 0x1, P0 ;  /* 0x00000001ff027807 */ /* 0x000fe40000000000 */
[----:B------:R-:W-:Y:S02]  /*2230*/  SEL R14, R14, RZ, P0 ;  /* 0x000000ff0e0e7207 */ /* 0x000fe40000000000 */
[----:B------:R-:W-:Y:S01]  /*2240*/  LOP3.LUT R13, R13, R2, RZ, 0x3c, !PT ;  /* 0x000000020d0d7212 */ /* 0x000fe200078e3cff */
[----:B------:R-:W-:Y:S06]  /*2250*/  @P2 BRA `(.L_x_35) ;  /* 0xfffffff000a02947 */ /* 0x000fec000383ffff */
[----:B------:R-:W-:Y:S01]  /*2260*/  UIADD3 UR5, UPT, UPT, UR4, 0x10, URZ ;  /* 0x0000001004057890 */ /* 0x000fe2000fffe0ff */
[----:B------:R-:W-:-:S03]  /*2270*/  SHF.L.U32 R2, R15, 0x1f, RZ ;  /* 0x0000001f0f027819 */ /* 0x000fc600000006ff */
[----:B------:R-:W-:-:S09]  /*2280*/  ULEA UR4, UR6, UR5, 0x3 ;  /* 0x0000000506047291 */ /* 0x000fd2000f8e18ff */
[----:B------:R-:W1:Y:S02]  /*2290*/  SYNCS.PHASECHK.TRANS64.TRYWAIT P0, [UR4], R2 ;  /* 0x00000002ff0075a7 */ /* 0x000e640008001104 */
[----:B-1----:R-:W-:Y:S05]  /*22a0*/  @!P0 BRA `(.L_x_36) ;  /* 0x0000004800748947 */ /* 0x002fea0003800000 */
.L_x_118:
[----:B------:R-:W-:-:S04]  /*22b0*/  UIADD3 UR6, UPT, UPT, UR6, 0x1, URZ ;  /* 0x0000000106067890 */ /* 0x000fc8000fffe0ff */
[----:B------:R-:W-:-:S04]  /*22c0*/  UISETP.NE.AND UP0, UPT, UR6, 0x2, UPT ;  /* 0x000000020600788c */ /* 0x000fc8000bf05270 */
[----:B------:R-:W-:Y:S02]  /*22d0*/  USEL UR4, URZ, 0x1, UP0 ;  /* 0x00000001ff047887 */ /* 0x000fe40008000000 */
[----:B------:R-:W-:-:S04]  /*22e0*/  USEL UR6, UR6, URZ, UP0 ;  /* 0x000000ff06067287 */ /* 0x000fc80008000000 */
[----:B------:R-:W-:Y:S01]  /*22f0*/  ULEA UR6, UR6, UR5, 0x3 ;  /* 0x0000000506067291 */ /* 0x000fe2000f8e18ff */
[----:B-1----:R-:W-:-:S04]  /*2300*/  LOP3.LUT R2, R15, UR4, RZ, 0x3c, !PT ;  /* 0x000000040f027c12 */ /* 0x002fc8000f8e3cff */
[----:B------:R-:W-:Y:S01]  /*2310*/  SHF.L.U32 R2, R2, 0x1f, RZ ;  /* 0x0000001f02027819 */ /* 0x000fe200000006ff */
[----:B----4-:R-:W-:-:S07]  /*2320*/  IMAD.U32 R0, RZ, RZ, UR6 ;  /* 0x00000006ff007e24 */ /* 0x010fce000f8e00ff */
.L_x_37:
[----:B-1----:R1:W2:Y:S02]  /*2330*/  SYNCS.PHASECHK.TRANS64.TRYWAIT P0, [R0+URZ], R2 ;  /* 0x00000002000075a7 */ /* 0x0022a400080011ff */
[----:B--2---:R-:W-:Y:S05]  /*2340*/  @!P0 NANOSLEEP.SYNCS 0x989680 ;  /* 0x009896800000895d */ /* 0x004fea0003900000 */
[----:B------:R-:W2:Y:S02]  /*2350*/  @!P0 SYNCS.PHASECHK.TRANS64 P0, [R0+URZ], R2 ;  /* 0x00000002000085a7 */ /* 0x000ea400080010ff */
[----:B--2---:R-:W-:Y:S05]  /*2360*/  @P0 EXIT ;  /* 0x000000000000094d */ /* 0x004fea0003800000 */
[----:B------:R-:W-:Y:S05]  /*2370*/  BRA `(.L_x_37) ;  /* 0xfffffffc00ec7947 */ /* 0x000fea000383ffff */
.L_x_17:
[----:B------:R-:W-:-:S04]  /*2380*/  UISETP.NE.AND UP1, UPT, UR37, URZ, UPT ;  /* 0x000000ff2500728c */ /* 0x000fc8000bf25270 */
[----:B------:R-:W-:-:S09]  /*2390*/  UISETP.NE.OR UP1, UPT, UR8, 0x1, UP1 ;  /* 0x000000010800788c */ /* 0x000fd20008f25670 */
[----:B------:R-:W-:Y:S05]  /*23a0*/  BRA.U UP1, `(.L_x_38) ;  /* 0x0000000501487547 */ /* 0x000fea000b800000 */
[----:B------:R-:W-:Y:S01]  /*23b0*/  ISETP.NE.AND P2, PT, R2, RZ, PT ;  /* 0x000000ff0200720c */ /* 0x000fe20003f45270 */
[----:B------:R-:W-:Y:S01]  /*23c0*/  IMAD.MOV.U32 R12, RZ, RZ, 0x1 ;  /* 0x00000001ff0c7424 */ /* 0x000fe200078e00ff */
[----:B------:R-:W-:Y:S02]  /*23d0*/  CS2R R10, SRZ ;  /* 0x00000000000a7805 */ /* 0x000fe4000001ff00 */
[----:B------:R-:W-:Y:S01]  /*23e0*/  CS2R R8, SRZ ;  /* 0x0000000000087805 */ /* 0x000fe2000001ff00 */
[----:B------:R-:W-:Y:S01]  /*23f0*/  UMOV UR4, 0x400 ;  /* 0x0000040000047882 */ /* 0x000fe20000000000 */
[----:B------:R-:W-:Y:S01]  /*2400*/  UMOV UR6, URZ ;  /* 0x000000ff00067c82 */ /* 0x000fe20008000000 */
[----:B------:R-:W-:-:S12]  /*2410*/  ULEA UR37, UR37, UR4, 0x18 ;  /* 0x0000000425257291 */ /* 0x000fd8000f8ec0ff */
.L_x_42:
[----:B------:R-:W-:Y:S02]  /*2420*/  LEA R0, R8, UR37, 0x3 ;  /* 0x0000002508007c11 */ /* 0x000fe4000f8e18ff */
[----:B------:R-:W-:-:S03]  /*2430*/  SHF.L.U32 R4, R9, 0x1f, RZ ;  /* 0x0000001f09047819 */ /* 0x000fc600000006ff */
[----:B------:R-:W-:Y:S01]  /*2440*/  VIADD R5, R0, 0xd0 ;  /* 0x000000d000057836 */ /* 0x000fe20000000000 */
[----:B------:R-:W1:Y:S02]  /*2450*/  SYNCS.PHASECHK.TRANS64.TRYWAIT P0, [R0+URZ+0xc0], R4 ;  /* 0x0000c004000075a7 */ /* 0x000e6400080011ff */
[----:B-1----:R-:W-:Y:S05]  /*2460*/  @!P0 BRA `(.L_x_39) ;  /* 0x00000048001c8947 */ /* 0x002fea0003800000 */
.L_x_119:
[----:B------:R-:W-:Y:S01]  /*2470*/  ULEA UR5, UR6, UR37, 0x3 ;  /* 0x0000002506057291 */ /* 0x000fe2000f8e18ff */
[----:B-1----:R-:W-:Y:S01]  /*2480*/  PRMT R0, RZ, 0x654, R5 ;  /* 0x00000654ff007816 */ /* 0x002fe20000000005 */
[----:B------:R-:W-:Y:S01]  /*2490*/  @!P2 IMAD.MOV.U32 R4, RZ, RZ, 0x10 ;  /* 0x00000010ff04a424 */ /* 0x000fe200078e00ff */
[----:B------:R-:W-:Y:S01]  /*24a0*/  SHF.L.U32 R5, R12, 0x1f, RZ ;  /* 0x0000001f0c057819 */ /* 0x000fe200000006ff */
[----:B------:R-:W-:Y:S01]  /*24b0*/  UIADD3 UR4, UPT, UPT, UR5, 0x60, URZ ;  /* 0x0000006005047890 */ /* 0x000fe2000fffe0ff */
[----:B------:R1:W-:Y:S05]  /*24c0*/  SYNCS.ARRIVE.TRANS64.RED.A1T0 RZ, [R0+URZ], RZ ;  /* 0x000000ff00ff79a7 */ /* 0x0003ea00081004ff */
[----:B------:R-:W-:Y:S01]  /*24d0*/  IMAD.U32 R6, RZ, RZ, UR4 ;  /* 0x00000004ff067e24 */ /* 0x000fe2000f8e00ff */
[----:B------:R-:W2:Y:S04]  /*24e0*/  SYNCS.PHASECHK.TRANS64.TRYWAIT P0, [UR5+0x70], R5 ;  /* 0x00007005ff0075a7 */ /* 0x000ea80008001105 */
[----:B------:R-:W-:Y:S01]  /*24f0*/  PRMT R6, R2, 0x654, R6 ;  /* 0x0000065402067816 */ /* 0x000fe20000000006 */
[----:B-12---:R-:W-:Y:S06]  /*2500*/  @!P0 BRA `(.L_x_40) ;  /* 0x0000004800088947 */ /* 0x006fec0003800000 */
.L_x_121:
[----:B------:R-:W-:Y:S01]  /*2510*/  ULEA UR4, UR6, UR37, 0x4 ;  /* 0x0000002506047291 */ /* 0x000fe2000f8e20ff */
[----:B------:R-:W-:Y:S01]  /*2520*/  SEL R3, R6, R3, !P2 ;  /* 0x0000000306037207 */ /* 0x000fe20005000000 */
[----:B------:R-:W-:Y:S01]  /*2530*/  UIADD3 UR5, UPT, UPT, UR5, 0x60, URZ ;  /* 0x0000006005057890 */ /* 0x000fe2000fffe0ff */
[----:B-1----:R-:W-:Y:S01]  /*2540*/  LEA R0, R11, UR37, 0x3 ;  /* 0x000000250b007c11 */ /* 0x002fe2000f8e18ff */
[----:B------:R-:W-:Y:S01]  /*2550*/  UIADD3 UR4, UPT, UPT, UR4, 0xf0, URZ ;  /* 0x000000f004047890 */ /* 0x000fe2000fffe0ff */
[----:B------:R1:W-:Y:S01]  /*2560*/  @!P2 SYNCS.ARRIVE.TRANS64.RED RZ, [R3+URZ], R4 ;  /* 0x0000000403ffa9a7 */ /* 0x0003e200080004ff */
[----:B------:R-:W-:Y:S01]  /*2570*/  UIADD3 UR6, UPT, UPT, UR6, 0x1, URZ ;  /* 0x0000000106067890 */ /* 0x000fe2000fffe0ff */
[----:B------:R-:W-:-:S03]  /*2580*/  VIADD R8, R8, 0x1 ;  /* 0x0000000108087836 */ /* 0x000fc60000000000 */
[----:B------:R-:W-:Y:S02]  /*2590*/  UISETP.NE.AND UP0, UPT, UR6, 0x2, UPT ;  /* 0x000000020600788c */ /* 0x000fe4000bf05270 */
[----:B------:R-:W-:Y:S01]  /*25a0*/  ISETP.NE.AND P0, PT, R8, 0x2, PT ;  /* 0x000000020800780c */ /* 0x000fe20003f05270 */
[----:B------:R-:W-:Y:S06]  /*25b0*/  UGETNEXTWORKID.BROADCAST [UR4], [UR5] ;  /* 0x00000000040073ca */ /* 0x000fec0008000100 */
[----:B------:R-:W-:Y:S02]  /*25c0*/  USEL UR4, URZ, 0x1, UP0 ;  /* 0x00000001ff047887 */ /* 0x000fe40008000000 */
[----:B------:R-:W-:-:S04]  /*25d0*/  USEL UR6, UR6, URZ, UP0 ;  /* 0x000000ff06067287 */ /* 0x000fc80008000000 */
[----:B------:R-:W-:Y:S02]  /*25e0*/  LOP3.LUT R12, R12, UR4, RZ, 0x3c, !PT ;  /* 0x000000040c0c7c12 */ /* 0x000fe4000f8e3cff */
[----:B-1----:R-:W-:-:S04]  /*25f0*/  SHF.L.U32 R4, R10, 0x1f, RZ ;  /* 0x0000001f0a047819 */ /* 0x002fc800000006ff */
[----:B------:R-:W1:Y:S02]  /*2600*/  SYNCS.PHASECHK.TRANS64.TRYWAIT P1, [R0+URZ+0x60], R4 ;  /* 0x00006004000075a7 */ /* 0x000e6400080211ff */
[----:B-1----:R-:W-:Y:S05]  /*2610*/  @!P1 BRA `(.L_x_41) ;  /* 0x0000004400dc9947 */ /* 0x002fea0003800000 */
.L_x_122:
[C---:B-1----:R-:W-:Y:S01]  /*2620*/  LEA R4, R11.reuse, UR37, 0x4 ;  /* 0x000000250b047c11 */ /* 0x042fe2000f8e20ff */
[----:B------:R-:W-:Y:S01]  /*2630*/  VIADD R0, R0, 0x70 ;  /* 0x0000007000007836 */ /* 0x000fe20000000000 */
[----:B------:R-:W-:Y:S01]  /*2640*/  SEL R8, R8, RZ, P0 ;  /* 0x000000ff08087207 */ /* 0x000fe20000000000 */
[----:B------:R-:W-:-:S03]  /*2650*/  VIADD R11, R11, 0x1 ;  /* 0x000000010b0b7836 */ /* 0x000fc60000000000 */
[----:B------:R-:W1:Y:S01]  /*2660*/  LDS.128 R4, [R4+0xf0] ;  /* 0x0000f00004047984 */ /* 0x000e620000000c00 */
[----:B------:R-:W-:Y:S02]  /*2670*/  PRMT R0, RZ, 0x654, R0 ;  /* 0x00000654ff007816 */ /* 0x000fe40000000000 */
[C---:B------:R-:W-:Y:S01]  /*2680*/  ISETP.NE.AND P1, PT, R11.reuse, 0x2, PT ;  /* 0x000000020b00780c */ /* 0x040fe20003f25270 */
[----:B------:R-:W-:Y:S01]  /*2690*/  @!PT LDS RZ, [RZ] ;  /* 0x00000000fffff984 */ /* 0x000fe20000000800 */
[----:B------:R-:W-:Y:S01]  /*26a0*/  @!PT LDS RZ, [RZ] ;  /* 0x00000000fffff984 */ /* 0x000fe20000000800 */
[----:B------:R-:W-:Y:S01]  /*26b0*/  @!PT LDS RZ, [RZ] ;  /* 0x00000000fffff984 */ /* 0x000fe20000000800 */
[----:B------:R-:W-:Y:S01]  /*26c0*/  @!PT LDS RZ, [RZ] ;  /* 0x00000000fffff984 */ /* 0x000fe20000000800 */
[----:B------:R2:W-:Y:S06]  /*26d0*/  MEMBAR.ALL.CTA ;  /* 0x0000000000007992 */ /* 0x0005ec0000008000 */
[----:B--2---:R-:W2:Y:S01]  /*26e0*/  FENCE.VIEW.ASYNC.S ;  /* 0x00000000000073c6 */ /* 0x004ea20000000000 */
[----:B------:R-:W-:Y:S01]  /*26f0*/  SEL R11, R11, RZ, P1 ;  /* 0x000000ff0b0b7207 */ /* 0x000fe20000800000 */
[----:B--2---:R2:W-:Y:S01]  /*2700*/  SYNCS.ARRIVE.TRANS64.RED.A1T0 RZ, [R0+URZ], RZ ;  /* 0x000000ff00ff79a7 */ /* 0x0045e200081004ff */
[----:B-1----:R-:W-:-:S02]  /*2710*/  LOP3.LUT P3, RZ, R6, 0x1, RZ, 0xc0, !PT ;  /* 0x0000000106ff7812 */ /* 0x002fc4000786c0ff */
[----:B------:R-:W-:-:S04]  /*2720*/  SEL R4, RZ, 0x1, P1 ;  /* 0x00000001ff047807 */ /* 0x000fc80000800000 */
[----:B------:R-:W-:Y:S02]  /*2730*/  LOP3.LUT R10, R10, R4, RZ, 0x3c, !PT ;  /* 0x000000040a0a7212 */ /* 0x000fe400078e3cff */
[----:B--2---:R-:W-:-:S04]  /*2740*/  SEL R0, RZ, 0x1, P0 ;  /* 0x00000001ff007807 */ /* 0x004fc80000000000 */
[----:B------:R-:W-:Y:S01]  /*2750*/  LOP3.LUT R9, R9, R0, RZ, 0x3c, !PT ;  /* 0x0000000009097212 */ /* 0x000fe200078e3cff */
[----:B------:R-:W-:Y:S06]  /*2760*/  @P3 BRA `(.L_x_42) ;  /* 0xfffffffc002c3947 */ /* 0x000fec000383ffff */
[----:B------:R-:W-:Y:S01]  /*2770*/  ULEA UR5, UR6, UR37, 0x3 ;  /* 0x0000002506057291 */ /* 0x000fe2000f8e18ff */
[----:B------:R-:W-:-:S08]  /*2780*/  SHF.L.U32 R2, R12, 0x1f, RZ ;  /* 0x0000001f0c027819 */ /* 0x000fd000000006ff */
[----:B------:R-:W1:Y:S02]  /*2790*/  SYNCS.PHASECHK.TRANS64 P0, [UR5+0x70], R2 ;  /* 0x00007002ff0075a7 */ /* 0x000e640008001005 */
[----:B-1----:R-:W-:Y:S05]  /*27a0*/  @P0 BRA `(.L_x_43) ;  /* 0x0000000000080947 */ /* 0x002fea0003800000 */
[----:B------:R-:W1:Y:S02]  /*27b0*/  SYNCS.PHASECHK.TRANS64.TRYWAIT P0, [UR5+0x70], R2 ;  /* 0x00007002ff0075a7 */ /* 0x000e640008001105 */
[----:B-1----:R-:W-:Y:S05]  /*27c0*/  @!P0 BRA `(.L_x_44) ;  /* 0x0000004400848947 */ /* 0x002fea0003800000 */
.L_x_43:
[----:B------:R-:W-:-:S04]  /*27d0*/  UIADD3 UR4, UPT, UPT, UR6, 0x1, URZ ;  /* 0x0000000106047890 */ /* 0x000fc8000fffe0ff */
[----:B------:R-:W-:-:S04]  /*27e0*/  UISETP.NE.AND UP0, UPT, UR4, 0x2, UPT ;  /* 0x000000020400788c */ /* 0x000fc8000bf05270 */
[----:B------:R-:W-:Y:S02]  /*27f0*/  USEL UR7, URZ, 0x1, UP0 ;  /* 0x00000001ff077887 */ /* 0x000fe40008000000 */
[----:B------:R-:W-:-:S04]  /*2800*/  USEL UR4, UR4, URZ, UP0 ;  /* 0x000000ff04047287 */ /* 0x000fc80008000000 */
[----:B------:R-:W-:Y:S01]  /*2810*/  ULEA UR4, UR4, UR37, 0x3 ;  /* 0x0000002504047291 */ /* 0x000fe2000f8e18ff */
[----:B-1----:R-:W-:-:S04]  /*2820*/  LOP3.LUT R2, R12, UR7, RZ, 0x3c, !PT ;  /* 0x000000070c027c12 */ /* 0x002fc8000f8e3cff */
[----:B------:R-:W-:-:S04]  /*2830*/  SHF.L.U32 R0, R2, 0x1f, RZ ;  /* 0x0000001f02007819 */ /* 0x000fc800000006ff */
[----:B------:R-:W1:Y:S02]  /*2840*/  SYNCS.PHASECHK.TRANS64 P0, [UR4+0x70], R0 ;  /* 0x00007000ff0075a7 */ /* 0x000e640008001004 */
[----:B-1----:R-:W-:Y:S05]  /*2850*/  @P0 EXIT ;  /* 0x000000000000094d */ /* 0x002fea0003800000 */
[----:B------:R-:W-:Y:S02]  /*2860*/  SHF.L.U32 R2, R2, 0x1f, RZ ;  /* 0x0000001f02027819 */ /* 0x000fe400000006ff */
[----:B------:R-:W-:-:S07]  /*2870*/  MOV R0, UR4 ;  /* 0x0000000400007c02 */ /* 0x000fce0008000f00 */
.L_x_45:
[----:B-1----:R1:W2:Y:S02]  /*2880*/  SYNCS.PHASECHK.TRANS64.TRYWAIT P0, [R0+URZ+0x70], R2 ;  /* 0x00007002000075a7 */ /* 0x0022a400080011ff */
[----:B--2---:R-:W-:Y:S05]  /*2890*/  @!P0 NANOSLEEP.SYNCS 0x989680 ;  /* 0x009896800000895d */ /* 0x004fea0003900000 */
[----:B------:R-:W2:Y:S02]  /*28a0*/  @!P0 SYNCS.PHASECHK.TRANS64 P0, [R0+URZ+0x70], R2 ;  /* 0x00007002000085a7 */ /* 0x000ea400080010ff */
[----:B--2---:R-:W-:Y:S05]  /*28b0*/  @P0 EXIT ;  /* 0x000000000000094d */ /* 0x004fea0003800000 */
[----:B------:R-:W-:Y:S05]  /*28c0*/  BRA `(.L_x_45) ;  /* 0xfffffffc00ec7947 */ /* 0x000fea000383ffff */
.L_x_38:
[----:B------:R-:W-:-:S09]  /*28d0*/  UISETP.NE.AND UP1, UPT, UR8, URZ, UPT ;  /* 0x000000ff0800728c */ /* 0x000fd2000bf25270 */
[----:B------:R-:W-:Y:S05]  /*28e0*/  BRA.U UP1, `(.L_x_46) ;  /* 0x0000000d01947547 */ /* 0x000fea000b800000 */
[----:B------:R-:W-:Y:S01]  /*28f0*/  UMOV UR4, 0x40 ;  /* 0x0000004000047882 */ /* 0x000fe20000000000 */
[----:B------:R-:W-:Y:S01]  /*2900*/  NOP ;  /* 0x0000000000007918 */ /* 0x000fe20000000000 */
[----:B------:R-:W-:Y:S01]  /*2910*/  ULEA UR4, UR37, UR4, 0x18 ;  /* 0x0000000425047291 */ /* 0x000fe2000f8ec0ff */
[----:B------:R-:W-:Y:S02]  /*2920*/  UMOV UR5, 0x400 ;  /* 0x0000040000057882 */ /* 0x000fe40000000000 */
[----:B------:R-:W-:-:S06]  /*2930*/  ULEA UR37, UR37, UR5, 0x18 ;  /* 0x0000000525257291 */ /* 0x000fcc000f8ec0ff */
[----:B------:R-:W1:Y:S02]  /*2940*/  LDS.U8 R0, [UR4+0x1c] ;  /* 0x00001c04ff007984 */ /* 0x000e640008000000 */
[----:B-1----:R-:W-:-:S13]  /*2950*/  ISETP.NE.AND P0, PT, R0, RZ, PT ;  /* 0x000000ff0000720c */ /* 0x002fda0003f05270 */
[----:B------:R-:W-:Y:S05]  /*2960*/  @P0 BRA `(.L_x_47) ;  /* 0x0000000000580947 */ /* 0x000fea0003800000 */
[----:B------:R-:W-:-:S13]  /*2970*/  ELECT P0, URZ, PT ;  /* 0x0000000000ff782f */ /* 0x000fda0003800000 */
[----:B------:R-:W-:Y:S05]  /*2980*/  @!P0 BRA `(.L_x_48) ;  /* 0x0000000000608947 */ /* 0x000fea0003800000 */
[----:B------:R-:W-:Y:S01]  /*2990*/  UMOV UR5, 0x10 ;  /* 0x0000001000057882 */ /* 0x000fe20000000000 */
[----:B------:R-:W-:Y:S01]  /*29a0*/  HFMA2 R0, -RZ, RZ, 0, 5.9604644775390625e-08 ;  /* 0x00000001ff007431 */ /* 0x000fe200000001ff */
[----:B------:R-:W-:-:S03]  /*29b0*/  MOV R2, 0xffff ;  /* 0x0000ffff00027802 */ /* 0x000fc60000000f00 */
[----:B------:R-:W-:Y:S04]  /*29c0*/  DEPBAR.LE SB1, 0x36 ;  /* 0x00009d800000791a */ /* 0x000fe80000000000 */
[----:B------:R-:W1:Y:S02]  /*29d0*/  UTCATOMSWS.FIND_AND_SET.ALIGN UP0, UR5, UR5 ;  /* 0x00000005000575e3 */ /* 0x000e640008000800 */
[----:B-1----:R-:W-:Y:S01]  /*29e0*/  MOV R3, UR5 ;  /* 0x0000000500037c02 */ /* 0x002fe20008000f00 */
[----:B------:R-:W-:Y:S06]  /*29f0*/  BRA.U UP0, `(.L_x_49) ;  /* 0x0000000100187547 */ /* 0x000fec000b800000 */
.L_x_50:
[----:B------:R-:W-:Y:S05]  /*2a00*/  NANOSLEEP 0x64 ;  /* 0x000000640000795d */ /* 0x000fea0003800000 */
[----:B------:R-:W-:-:S05]  /*2a10*/  UMOV UR5, 0x10 ;  /* 0x0000001000057882 */ /* 0x000fca0000000000 */
[----:B------:R-:W-:Y:S04]  /*2a20*/  DEPBAR.LE SB1, 0x36 ;  /* 0x00009d800000791a */ /* 0x000fe80000000000 */
[----:B------:R-:W1:Y:S02]  /*2a30*/  UTCATOMSWS.FIND_AND_SET.ALIGN UP0, UR5, UR5 ;  /* 0x00000005000575e3 */ /* 0x000e640008000800 */
[----:B-1----:R-:W-:Y:S01]  /*2a40*/  MOV R3, UR5 ;  /* 0x0000000500037c02 */ /* 0x002fe20008000f00 */
[----:B------:R-:W-:Y:S05]  /*2a50*/  BRA.U !UP0, `(.L_x_50) ;  /* 0xfffffffd08e87547 */ /* 0x000fea000b83ffff */
.L_x_49:
[-C--:B------:R-:W-:Y:S02]  /*2a60*/  SHF.L.U32 R2, R2, R3.reuse, RZ ;  /* 0x0000000302027219 */ /* 0x080fe400000006ff */
[----:B------:R-:W-:Y:S01]  /*2a70*/  SHF.L.U32 R0, R0, R3, RZ ;  /* 0x0000000300007219 */ /* 0x000fe200000006ff */
[----:B------:R-:W-:Y:S02]  /*2a80*/  IMAD.SHL.U32 R3, R3, 0x20, RZ ;  /* 0x0000002003037824 */ /* 0x000fe400078e00ff */
[----:B------:R1:W-:Y:S04]  /*2a90*/  ATOMS.OR RZ, [UR4+0x14], R2 ;  /* 0x00001402ffff798c */ /* 0x0003e8000b000004 */
[----:B------:R1:W-:Y:S04]  /*2aa0*/  ATOMS.OR RZ, [UR4+0x18], R0 ;  /* 0x00001800ffff798c */ /* 0x0003e8000b000004 */
[----:B------:R1:W-:Y:S01]  /*2ab0*/  STS [UR37+0x110], R3 ;  /* 0x00011003ff007988 */ /* 0x0003e20008000825 */
[----:B------:R-:W-:Y:S05]  /*2ac0*/  BRA `(.L_x_48) ;  /* 0x0000000000107947 */ /* 0x000fea0003800000 */
.L_x_47:
[----:B------:R-:W-:Y:S02]  /*2ad0*/  MOV R0, 0xffffffff ;  /* 0xffffffff00007802 */ /* 0x000fe40000000f00 */
[----:B------:R-:W-:-:S03]  /*2ae0*/  MOV R2, 0x2b10 ;  /* 0x00002b1000027802 */ /* 0x000fc60000000f00 */
[----:B------:R1:W-:Y:S04]  /*2af0*/  STS [UR37+0x110], R0 ;  /* 0x00011000ff007988 */ /* 0x0003e80008000825 */
[----:B-1-3-5:R-:W-:Y:S05]  /*2b00*/  CALL.REL.NOINC `($__internal_1_$__cuda_sm10x_tcgen05_guardrail_trap_phase_invalid_during_alloc) ;  /* 0x0000004800587944 */ /* 0x02afea0003c00000 */
.L_x_48:
[----:B------:R-:W-:Y:S05]  /*2b10*/  WARPSYNC.ALL ;  /* 0x0000000000007948 */ /* 0x000fea0003800000 */
[----:B------:R-:W2:Y:S01]  /*2b20*/  S2UR UR6, SR_CgaCtaId ;  /* 0x00000000000679c3 */ /* 0x000ea20000008800 */
[----:B------:R-:W-:Y:S01]  /*2b30*/  UMOV UR4, 0x400 ;  /* 0x0000040000047882 */ /* 0x000fe20000000000 */
[----:B------:R-:W-:-:S06]  /*2b40*/  NOP ;  /* 0x0000000000007918 */ /* 0x000fcc0000000000 */
[----:B------:R-:W-:Y:S06]  /*2b50*/  BAR.ARV 0x6, 0xa0 ;  /* 0x0182800000007b1d */ /* 0x000fec0000002000 */
[----:B------:R-:W4:Y:S01]  /*2b60*/  LDCU UR7, c[0x0][0x38c] ;  /* 0x00007180ff0777ac */ /* 0x000f220008000800 */
[----:B------:R-:W-:Y:S01]  /*2b70*/  IMAD.MOV.U32 R11, RZ, RZ, 0x1 ;  /* 0x00000001ff0b7424 */ /* 0x000fe200078e00ff */
[----:B------:R-:W-:Y:S01]  /*2b80*/  CS2R R8, SRZ ;  /* 0x0000000000087805 */ /* 0x000fe2000001ff00 */
[----:B------:R-:W-:Y:S01]  /*2b90*/  IMAD.MOV.U32 R10, RZ, RZ, RZ ;  /* 0x000000ffff0a7224 */ /* 0x000fe200078e00ff */
[----:B------:R-:W-:Y:S01]  /*2ba0*/  UMOV UR18, URZ ;  /* 0x000000ff00127c82 */ /* 0x000fe20008000000 */
[----:B------:R-:W-:Y:S01]  /*2bb0*/  UMOV UR17, URZ ;  /* 0x000000ff00117c82 */ /* 0x000fe20008000000 */
[----:B------:R-:W-:Y:S01]  /*2bc0*/  UMOV UR22, 0x0 ;  /* 0x0000000000167882 */ /* 0x000fe20000000000 */
[----:B------:R-:W-:Y:S01]  /*2bd0*/  UMOV UR23, 0x4100490 ;  /* 0x0410049000177882 */ /* 0x000fe20000000000 */
[----:B------:R-:W-:Y:S01]  /*2be0*/  UMOV UR20, 0x0 ;  /* 0x0000000000147882 */ /* 0x000fe20000000000 */
[----:B------:R-:W-:Y:S01]  /*2bf0*/  UMOV UR21, 0x4100490 ;  /* 0x0410049000157882 */ /* 0x000fe20000000000 */
[----:B--2---:R-:W-:Y:S01]  /*2c00*/  ULEA UR6, UR6, UR4, 0x18 ;  /* 0x0000000406067291 */ /* 0x004fe2000f8ec0ff */
[----:B------:R-:W2:Y:S03]  /*2c10*/  LDCU UR4, c[0x0][0x38c] ;  /* 0x00007180ff0477ac */ /* 0x000ea60008000800 */
[----:B------:R-:W-:-:S02]  /*2c20*/  UIADD3 UR11, UPT, UPT, UR6, 0x3400, URZ ;  /* 0x00003400060b7890 */ /* 0x000fc4000fffe0ff */
[----:B----4-:R-:W-:-:S03]  /*2c30*/  UIADD3 UR7, UPT, UPT, UR7, 0x1f, URZ ;  /* 0x0000001f07077890 */ /* 0x010fc6000fffe0ff */
[----:B-1----:R-:W1:Y:S01]  /*2c40*/  LDS R0, [UR6+0x110] ;  /* 0x00011006ff007984 */ /* 0x002e620008000800 */
[----:B------:R-:W-:Y:S02]  /*2c50*/  UIADD3 UR12, UPT, UPT, UR6, 0x5400, URZ ;  /* 0x00005400060c7890 */ /* 0x000fe4000fffe0ff */
[----:B------:R-:W-:Y:S02]  /*2c60*/  USHF.R.S32.HI UR5, URZ, 0x1f, UR7 ;  /* 0x0000001fff057899 */ /* 0x000fe40008011407 */
[----:B------:R-:W-:Y:S02]  /*2c70*/  USHF.R.U32.HI UR11, URZ, 0x4, UR11 ;  /* 0x00000004ff0b7899 */ /* 0x000fe4000801160b */
[----:B------:R-:W-:Y:S02]  /*2c80*/  ULEA.HI UR5, UR5, UR7, URZ, 0x5 ;  /* 0x0000000705057291 */ /* 0x000fe4000f8f28ff */
[----:B------:R-:W-:Y:S02]  /*2c90*/  USHF.R.U32.HI UR12, URZ, 0x4, UR12 ;  /* 0x00000004ff0c7899 */ /* 0x000fe4000801160c */
[----:B------:R-:W-:-:S02]  /*2ca0*/  USHF.R.S32.HI UR5, URZ, 0x5, UR5 ;  /* 0x00000005ff057899 */ /* 0x000fc40008011405 */
[----:B------:R-:W-:Y:S02]  /*2cb0*/  ULOP3.LUT UR11, UR11, 0x3fff, URZ, 0xc0, !UPT ;  /* 0x00003fff0b0b7892 */ /* 0x000fe4000f8ec0ff */
[----:B------:R-:W-:Y:S02]  /*2cc0*/  UISETP.LT.AND UP0, UPT, UR5, 0x1, UPT ;  /* 0x000000010500788c */ /* 0x000fe4000bf01270 */
[----:B------:R-:W-:Y:S02]  /*2cd0*/  ULOP3.LUT UR12, UR12, 0x3fff, URZ, 0xc0, !UPT ;  /* 0x00003fff0c0c7892 */ /* 0x000fe4000f8ec0ff */
[----:B------:R-:W-:Y:S02]  /*2ce0*/  USEL UR10, UR5, 0x1, !UP0 ;  /* 0x00000001050a7887 */ /* 0x000fe4000c000000 */
[----:B------:R-:W-:Y:S02]  /*2cf0*/  ULOP3.LUT UR11, UR11, 0x10000, URZ, 0xfc, !UPT ;  /* 0x000100000b0b7892 */ /* 0x000fe4000f8efcff */
[----:B------:R-:W-:-:S02]  /*2d00*/  ULOP3.LUT UR12, UR12, 0x10000, URZ, 0xfc, !UPT ;  /* 0x000100000c0c7892 */ /* 0x000fc4000f8efcff */
[----:B------:R-:W-:Y:S02]  /*2d10*/  UIADD3 UR10, UPT, UPT, -UR10, URZ, URZ ;  /* 0x000000ff0a0a7290 */ /* 0x000fe4000fffe1ff */
[----:B--2---:R-:W-:Y:S01]  /*2d20*/  UISETP.GE.AND UP3, UPT, UR4, 0x1, UPT ;  /* 0x000000010400788c */ /* 0x004fe2000bf66270 */
[----:B-1----:R-:W-:-:S15]  /*2d30*/  R2UR UR19, R0 ;  /* 0x00000000001372ca */ /* 0x002fde00000e0000 */
.L_x_57:
[----:B------:R-:W-:Y:S02]  /*2d40*/  LEA R0, R10, UR6, 0x3 ;  /* 0x000000060a007c11 */ /* 0x000fe4000f8e18ff */
[----:B------:R-:W-:Y:S02]  /*2d50*/  SHF.L.U32 R2, R9, 0x1f, RZ ;  /* 0x0000001f09027819 */ /* 0x000fe400000006ff */
[----:B------:R-:W-:Y:S01]  /*2d60*/  PLOP3.LUT P0, PT, PT, PT, UP3, 0x80, 0x8 ;  /* 0x000000000008781c */ /* 0x000fe20003f0f038 */
[----:B------:R-:W-:Y:S01]  /*2d70*/  VIADD R3, R0, 0x70 ;  /* 0x0000007000037836 */ /* 0x000fe20000000000 */
[----:B-1----:R-:W1:Y:S02]  /*2d80*/  SYNCS.PHASECHK.TRANS64.TRYWAIT P1, [R0+URZ+0x60], R2 ;  /* 0x00006002000075a7 */ /* 0x002e6400080211ff */
[----:B-1--4-:R-:W-:Y:S09]  /*2d90*/  @!P1 BRA `(.L_x_51) ;  /* 0x0000004000289947 */ /* 0x012ff20003800000 */
.L_x_124:
[----:B------:R-:W-:Y:S01]  /*2da0*/  LEA R4, R10, UR6, 0x4 ;  /* 0x000000060a047c11 */ /* 0x000fe2000f8e20ff */
[----:B------:R-:W-:Y:S01]  /*2db0*/  @UP3 ULEA UR4, UR17, UR6, 0x3 ;  /* 0x0000000611043291 */ /* 0x000fe2000f8e18ff */
[----:B------:R-:W-:Y:S01]  /*2dc0*/  PLOP3.LUT P2, PT, PT, PT, PT, 0x80, 0x8 ;  /* 0x000000000008781c */ /* 0x000fe20003f4f070 */
[----:B------:R-:W-:Y:S01]  /*2dd0*/  ULEA UR8, UR18, UR6, 0x3 ;  /* 0x0000000612087291 */ /* 0x000fe2000f8e18ff */
[----:B------:R-:W-:Y:S02]  /*2de0*/  PRMT R3, RZ, 0x654, R3 ;  /* 0x00000654ff037816 */ /* 0x000fe40000000003 */
[----:B------:R-:W2:Y:S01]  /*2df0*/  LDS.128 R4, [R4+0xf0] ;  /* 0x0000f00004047984 */ /* 0x000ea20000000c00 */
[----:B-1----:R-:W-:Y:S02]  /*2e00*/  @P0 SHF.L.U32 R2, R8, 0x1f, RZ ;  /* 0x0000001f08020819 */ /* 0x002fe400000006ff */
[----:B------:R-:W-:Y:S01]  /*2e10*/  SHF.L.U32 R0, R11, 0x1f, RZ ;  /* 0x0000001f0b007819 */ /* 0x000fe200000006ff */
[----:B------:R-:W-:Y:S01]  /*2e20*/  @!PT LDS RZ, [RZ] ;  /* 0x00000000fffff984 */ /* 0x000fe20000000800 */
[----:B------:R-:W-:Y:S01]  /*2e30*/  @!PT LDS RZ, [RZ] ;  /* 0x00000000fffff984 */ /* 0x000fe20000000800 */
[----:B------:R-:W-:Y:S01]  /*2e40*/  @!PT LDS RZ, [RZ] ;  /* 0x00000000fffff984 */ /* 0x000fe20000000800 */
[----:B------:R-:W-:Y:S01]  /*2e50*/  @!PT LDS RZ, [RZ] ;  /* 0x00000000fffff984 */ /* 0x000fe20000000800 */
[----:B------:R1:W-:Y:S06]  /*2e60*/  MEMBAR.ALL.CTA ;  /* 0x0000000000007992 */ /* 0x0003ec0000008000 */
[----:B-1----:R-:W1:Y:S02]  /*2e70*/  FENCE.VIEW.ASYNC.S ;  /* 0x00000000000073c6 */ /* 0x002e640000000000 */
[----:B-1----:R1:W-:Y:S01]  /*2e80*/  SYNCS.ARRIVE.TRANS64.RED.A1T0 RZ, [R3+URZ], RZ ;  /* 0x000000ff03ff79a7 */ /* 0x0023e200081004ff */
[----:B------:R1:W4:Y:S01]  /*2e90*/  @P0 SYNCS.PHASECHK.TRANS64.TRYWAIT P2, [UR4], R2 ;  /* 0x00000002ff0005a7 */ /* 0x0003220008041104 */
[----:B------:R-:W-:Y:S01]  /*2ea0*/  ULEA.HI UR4, UR18, UR18, URZ, 0x1 ;  /* 0x0000001212047291 */ /* 0x000fe2000f8f08ff */
[----:B--2---:R-:W-:-:S03]  /*2eb0*/  LOP3.LUT P1, RZ, R6, 0x1, RZ, 0xc0, !PT ;  /* 0x0000000106ff7812 */ /* 0x004fc6000782c0ff */
[----:B------:R-:W-:Y:S02]  /*2ec0*/  USHF.L.U32 UR9, UR4, 0x5, URZ ;  /* 0x0000000504097899 */ /* 0x000fe400080006ff */
[----:B------:R-:W-:Y:S02]  /*2ed0*/  ULOP3.LUT UR4, UR4, 0xffe, URZ, 0xc0, !UPT ;  /* 0x00000ffe04047892 */ /* 0x000fe4000f8ec0ff */
[----:B------:R-:W-:Y:S02]  /*2ee0*/  ULOP3.LUT UR9, UR9, 0xffffffc0, URZ, 0xc0, !UPT ;  /* 0xffffffc009097892 */ /* 0x000fe4000f8ec0ff */
[----:B------:R-:W-:Y:S02]  /*2ef0*/  UIADD3 UR4, UPT, UPT, -UR4, UR18, URZ ;  /* 0x0000001204047290 */ /* 0x000fe4000fffe1ff */
[----:B------:R-:W-:Y:S01]  /*2f00*/  UIADD3 UR9, UPT, UPT, UR19, UR9, URZ ;  /* 0x0000000913097290 */ /* 0x000fe2000fffe0ff */
[----:B------:R-:W2:Y:S03]  /*2f10*/  SYNCS.PHASECHK.TRANS64.TRYWAIT P0, [UR8+0xa0], R0 ;  /* 0x0000a000ff0075a7 */ /* 0x000ea60008001108 */
[----:B------:R-:W-:Y:S01]  /*2f20*/  ULEA UR9, UR4, UR9, 0x14 ;  /* 0x0000000904097291 */ /* 0x000fe2000f8ea0ff */
[----:B-12-4-:R-:W-:Y:S11]  /*2f30*/  @!P0 BRA `(.L_x_52) ;  /* 0x0000003c00d48947 */ /* 0x016ff60003800000 */
.L_x_126:
[----:B------:R-:W-:Y:S01]  /*2f40*/  IADD3 R10, PT, PT, R10, 0x1, RZ ;  /* 0x000000010a0a7810 */ /* 0x000fe20007ffe0ff */
[----:B------:R-:W-:Y:S06]  /*2f50*/  BRA.U !UP3, `(.L_x_53) ;  /* 0x000000010b987547 */ /* 0x000fec000b800000 */
[----:B------:R-:W-:Y:S01]  /*2f60*/  UPLOP3.LUT UP4, UPT, UPT, UPT, UPT, 0x40, 0x4 ;  /* 0x000000000004789c */ /* 0x000fe20003f8e870 */
[----:B------:R-:W-:Y:S01]  /*2f70*/  UMOV UR16, UR10 ;  /* 0x0000000a00107c82 */ /* 0x000fe20008000000 */
[----:B------:R-:W-:Y:S01]  /*2f80*/  UMOV UR15, UR5 ;  /* 0x00000005000f7c82 */ /* 0x000fe20008000000 */
[----:B------:R-:W-:-:S08]  /*2f90*/  UMOV UR14, UR17 ;  /* 0x00000011000e7c82 */ /* 0x000fd00008000000 */
.L_x_56:
[----:B------:R-:W-:Y:S02]  /*2fa0*/  UIADD3 UR16, UPT, UPT, UR16, 0x1, URZ ;  /* 0x0000000110107890 */ /* 0x000fe4000fffe0ff */
[----:B--2---:R-:W-:Y:S02]  /*2fb0*/  ULEA UR7, UR14, UR6, 0x3 ;  /* 0x000000060e077291 */ /* 0x004fe4000f8e18ff */
[----:B------:R-:W-:Y:S01]  /*2fc0*/  UISETP.NE.AND UP0, UPT, UR16, URZ, UPT ;  /* 0x000000ff1000728c */ /* 0x000fe2000bf05270 */
[----:B----4-:R-:W-:Y:S10]  /*2fd0*/  @P2 BRA `(.L_x_54) ;  /* 0x00000000000c2947 */ /* 0x010ff40003800000 */
[----:B-1----:R-:W-:Y:S04]  /*2fe0*/  SHF.L.U32 R2, R8, 0x1f, RZ ;  /* 0x0000001f08027819 */ /* 0x002fe800000006ff */
[----:B------:R-:W1:Y:S02]  /*2ff0*/  SYNCS.PHASECHK.TRANS64.TRYWAIT P0, [UR7], R2 ;  /* 0x00000002ff0075a7 */ /* 0x000e640008001107 */
[----:B-1----:R-:W-:Y:S05]  /*3000*/  @!P0 BRA `(.L_x_55) ;  /* 0x0000003c00b88947 */ /* 0x002fea0003800000 */
.L_x_54:
[----:B------:R-:W-:Y:S01]  /*3010*/  UISETP.NE.AND UP1, UPT, UR15, 0x1, UPT ;  /* 0x000000010f00788c */ /* 0x000fe2000bf25270 */
[----:B------:R-:W-:Y:S01]  /*3020*/  PLOP3.LUT P2, PT, PT, PT, PT, 0x80, 0x8 ;  /* 0x000000000008781c */ /* 0x000fe20003f4f070 */
[----:B------:R-:W-:Y:S02]  /*3030*/  UIADD3 UR17, UPT, UPT, UR14, 0x1, URZ ;  /* 0x000000010e117890 */ /* 0x000fe4000fffe0ff */
[----:B------:R-:W-:Y:S02]  /*3040*/  ULEA UR24, UR14, UR12, 0x8 ;  /* 0x0000000c0e187291 */ /* 0x000fe4000f8e40ff */
[----:B------:R-:W-:Y:S01]  /*3050*/  UISETP.NE.AND UP2, UPT, UR17, 0x2, UPT ;  /* 0x000000021100788c */ /* 0x000fe2000bf45270 */
[----:B------:R-:W-:Y:S01]  /*3060*/  PLOP3.LUT P0, PT, PT, PT, UP1, 0x80, 0x8 ;  /* 0x000000000008781c */ /* 0x000fe20003f0f018 */
[----:B------:R-:W-:Y:S02]  /*3070*/  ULEA UR26, UR14, UR11, 0x8 ;  /* 0x0000000b0e1a7291 */ /* 0x000fe4000f8e40ff */
[----:B------:R-:W-:Y:S02]  /*3080*/  USEL UR13, URZ, 0x1, UP2 ;  /* 0x00000001ff0d7887 */ /* 0x000fe40009000000 */
[----:B------:R-:W-:Y:S02]  /*3090*/  USEL UR17, UR17, URZ, UP2 ;  /* 0x000000ff11117287 */ /* 0x000fe40009000000 */
[----:B------:R-:W-:Y:S02]  /*30a0*/  UIADD3 UR30, UPT, UPT, UR24, 0x2, URZ ;  /* 0x00000002181e7890 */ /* 0x000fe4000fffe0ff */
[----:B------:R-:W-:Y:S01]  /*30b0*/  @UP1 ULEA UR4, UR17, UR6, 0x3 ;  /* 0x0000000611041291 */ /* 0x000fe2000f8e18ff */
[----:B------:R-:W-:Y:S01]  /*30c0*/  LOP3.LUT R8, R8, UR13, RZ, 0x3c, !PT ;  /* 0x0000000d08087c12 */ /* 0x000fe2000f8e3cff */
[----:B------:R-:W-:Y:S02]  /*30d0*/  UIADD3 UR28, UPT, UPT, UR26, 0x2, URZ ;  /* 0x000000021a1c7890 */ /* 0x000fe4000fffe0ff */
[----:B------:R-:W-:Y:S01]  /*30e0*/  UIADD3 UR7, UPT, UPT, UR7, 0x10, URZ ;  /* 0x0000001007077890 */ /* 0x000fe2000fffe0ff */
[----:B-1----:R-:W-:Y:S01]  /*30f0*/  @P0 SHF.L.U32 R0, R8, 0x1f, RZ ;  /* 0x0000001f08000819 */ /* 0x002fe200000006ff */
[----:B------:R-:W-:Y:S01]  /*3100*/  UMOV UR25, 0x80004020 ;  /* 0x8000402000197882 */ /* 0x000fe20000000000 */
[----:B------:R-:W-:Y:S01]  /*3110*/  UMOV UR27, 0x80004020 ;  /* 0x80004020001b7882 */ /* 0x000fe20000000000 */
[----:B------:R-:W-:Y:S01]  /*3120*/  UMOV UR31, 0x80004020 ;  /* 0x80004020001f7882 */ /* 0x000fe20000000000 */
[----:B------:R2:W4:Y:S01]  /*3130*/  @P0 SYNCS.PHASECHK.TRANS64.TRYWAIT P2, [UR4], R0 ;  /* 0x00000000ff0005a7 */ /* 0x0005220008041104 */
[----:B------:R-:W-:Y:S01]  /*3140*/  UIADD3 UR15, UPT, UPT, UR15, -0x1, URZ ;  /* 0xffffffff0f0f7890 */ /* 0x000fe2000fffe0ff */
[----:B------:R2:W-:Y:S01]  /*3150*/  UTCHMMA gdesc[UR26], gdesc[UR24], tmem[UR9], tmem[UR22], idesc[UR23], UP4 ;  /* 0x00ff16181a0075ea */ /* 0x0005e2000a000009 */
[----:B------:R-:W-:Y:S01]  /*3160*/  UPLOP3.LUT UP4, UPT, UPT, UPT, UPT, 0x80, 0x8 ;  /* 0x000000000008789c */ /* 0x000fe20003f8f070 */
[----:B------:R-:W-:Y:S01]  /*3170*/  UMOV UR29, 0x80004020 ;  /* 0x80004020001d7882 */ /* 0x000fe20000000000 */
[----:B------:R-:W-:Y:S01]  /*3180*/  UMOV UR14, UR17 ;  /* 0x00000011000e7c82 */ /* 0x000fe20008000000 */
[----:B------:R2:W-:Y:S01]  /*3190*/  UTCHMMA gdesc[UR28], gdesc[UR30], tmem[UR9], tmem[UR20], idesc[UR21], UPT ;  /* 0x00ff141e1c0075ea */ /* 0x0005e2000b800009 */
[----:B------:R2:W-:Y:S01]  /*31a0*/  UTCBAR [UR7], URZ ;  /* 0x000000ff070073e9 */ /* 0x0005e200080000ff */
[----:B------:R-:W-:Y:S06]  /*31b0*/  BRA.U UP0, `(.L_x_56) ;  /* 0xfffffffd00787547 */ /* 0x000fec000b83ffff */
.L_x_53:
[----:B------:R-:W-:Y:S01]  /*31c0*/  UIADD3 UR18, UPT, UPT, UR18, 0x1, URZ ;  /* 0x0000000112127890 */ /* 0x000fe2000fffe0ff */
[C---:B------:R-:W-:Y:S01]  /*31d0*/  ISETP.NE.AND P0, PT, R10.reuse, 0x2, PT ;  /* 0x000000020a00780c */ /* 0x040fe20003f05270 */
[----:B------:R-:W-:Y:S02]  /*31e0*/  UIADD3 UR8, UPT, UPT, UR8, 0x80, URZ ;  /* 0x0000008008087890 */ /* 0x000fe4000fffe0ff */
[----:B------:R-:W-:Y:S01]  /*31f0*/  UISETP.NE.AND UP0, UPT, UR18, 0x4, UPT ;  /* 0x000000041200788c */ /* 0x000fe2000bf05270 */
[----:B-12---:R-:W-:Y:S02]  /*3200*/  SEL R0, RZ, 0x1, P0 ;  /* 0x00000001ff007807 */ /* 0x006fe40000000000 */
[----:B------:R-:W-:Y:S01]  /*3210*/  SEL R10, R10, RZ, P0 ;  /* 0x000000ff0a0a7207 */ /* 0x000fe20000000000 */
[----:B------:R-:W-:Y:S01]  /*3220*/  USEL UR4, URZ, 0x1, UP0 ;  /* 0x00000001ff047887 */ /* 0x000fe20008000000 */
[----:B------:R-:W-:Y:S01]  /*3230*/  LOP3.LUT R9, R9, R0, RZ, 0x3c, !PT ;  /* 0x0000000009097212 */ /* 0x000fe200078e3cff */
[----:B------:R-:W-:Y:S01]  /*3240*/  USEL UR18, UR18, URZ, UP0 ;  /* 0x000000ff12127287 */ /* 0x000fe20008000000 */
[----:B------:R1:W-:Y:S03]  /*3250*/  UTCBAR [UR8], URZ ;  /* 0x000000ff080073e9 */ /* 0x0003e600080000ff */
[----:B------:R-:W-:Y:S01]  /*3260*/  LOP3.LUT R11, R11, UR4, RZ, 0x3c, !PT ;  /* 0x000000040b0b7c12 */ /* 0x000fe2000f8e3cff */
[----:B------:R-:W-:Y:S07]  /*3270*/  @P1 BRA `(.L_x_57) ;  /* 0xfffffff800b01947 */ /* 0x000fee000383ffff */
[----:B------:R-:W2:Y:S01]  /*3280*/  S2UR UR4, SR_CgaCtaId ;  /* 0x00000000000479c3 */ /* 0x000ea20000008800 */
[----:B------:R-:W-:Y:S01]  /*3290*/  ELECT P0, URZ, PT ;  /* 0x0000000000ff782f */ /* 0x000fe20003800000 */
[----:B------:R-:W-:Y:S01]  /*32a0*/  IMAD.MOV.U32 R0, RZ, RZ, 0x1 ;  /* 0x00000001ff007424 */ /* 0x000fe200078e00ff */
[----:B------:R-:W-:Y:S01]  /*32b0*/  UIADD3 UR6, UPT, UPT, UR6, 0xa0, URZ ;  /* 0x000000a006067890 */ /* 0x000fe2000fffe0ff */
[----:B------:R-:W-:Y:S01]  /*32c0*/  SHF.L.U32 R2, R11, 0x1f, RZ ;  /* 0x0000001f0b027819 */ /* 0x000fe200000006ff */
[----:B------:R-:W-:-:S03]  /*32d0*/  UMOV UR5, 0x40 ;  /* 0x0000004000057882 */ /* 0x000fc60000000000 */
[----:B------:R-:W-:Y:S01]  /*32e0*/  UVIRTCOUNT.DEALLOC.SMPOOL 0x80 ;  /* 0x000000800000784c */ /* 0x000fe20000000000 */
[----:B--2---:R-:W-:Y:S02]  /*32f0*/  ULEA UR4, UR4, UR5, 0x18 ;  /* 0x0000000504047291 */ /* 0x004fe4000f8ec0ff */
[----:B------:R-:W-:-:S07]  /*3300*/  ULEA UR5, UR18, UR6, 0x3 ;  /* 0x0000000612057291 */ /* 0x000fce000f8e18ff */
[----:B------:R2:W-:Y:S02]  /*3310*/  @P0 STS.U8 [UR4+0x1c], R0 ;  /* 0x00001c00ff000988 */ /* 0x0005e40008000004 */
[----:B------:R-:W3:Y:S02]  /*3320*/  SYNCS.PHASECHK.TRANS64.TRYWAIT P0, [UR5], R2 ;  /* 0x00000002ff0075a7 */ /* 0x000ee40008001105 */
[----:B--23--:R-:W-:Y:S05]  /*3330*/  @!P0 BRA `(.L_x_58) ;  /* 0x0000003c00048947 */ /* 0x00cfea0003800000 */
.L_x_129:
[----:B------:R-:W-:-:S04]  /*3340*/  UIADD3 UR7, UPT, UPT, UR18, 0x1, URZ ;  /* 0x0000000112077890 */ /* 0x000fc8000fffe0ff */
[----:B------:R-:W-:-:S04]  /*3350*/  UISETP.NE.AND UP0, UPT, UR7, 0x4, UPT ;  /* 0x000000040700788c */ /* 0x000fc8000bf05270 */
[----:B-1----:R-:W-:Y:S02]  /*3360*/  USEL UR8, URZ, 0x1, UP0 ;  /* 0x00000001ff087887 */ /* 0x002fe40008000000 */
[----:B------:R-:W-:-:S04]  /*3370*/  USEL UR7, UR7, URZ, UP0 ;  /* 0x000000ff07077287 */ /* 0x000fc80008000000 */
[----:B------:R-:W-:Y:S01]  /*3380*/  ULEA UR5, UR7, UR6, 0x3 ;  /* 0x0000000607057291 */ /* 0x000fe2000f8e18ff */
[----:B--2---:R-:W-:-:S04]  /*3390*/  LOP3.LUT R2, R11, UR8, RZ, 0x3c, !PT ;  /* 0x000000080b027c12 */ /* 0x004fc8000f8e3cff */
[----:B------:R-:W-:-:S04]  /*33a0*/  SHF.L.U32 R3, R2, 0x1f, RZ ;  /* 0x0000001f02037819 */ /* 0x000fc800000006ff */
[----:B------:R-:W1:Y:S02]  /*33b0*/  SYNCS.PHASECHK.TRANS64.TRYWAIT P0, [UR5], R3 ;  /* 0x00000003ff0075a7 */ /* 0x000e640008001105 */
[----:B-1----:R-:W-:Y:S05]  /*33c0*/  @!P0 BRA `(.L_x_59) ;  /* 0x0000003800f88947 */ /* 0x002fea0003800000 */
.L_x_131:
[----:B------:R-:W-:-:S04]  /*33d0*/  UIADD3 UR7, UPT, UPT, UR7, 0x1, URZ ;  /* 0x0000000107077890 */ /* 0x000fc8000fffe0ff */
[----:B------:R-:W-:-:S04]  /*33e0*/  UISETP.NE.AND UP0, UPT, UR7, 0x4, UPT ;  /* 0x000000040700788c */ /* 0x000fc8000bf05270 */
[----:B------:R-:W-:Y:S02]  /*33f0*/  USEL UR8, URZ, 0x1, UP0 ;  /* 0x00000001ff087887 */ /* 0x000fe40008000000 */
[----:B------:R-:W-:-:S04]  /*3400*/  USEL UR7, UR7, URZ, UP0 ;  /* 0x000000ff07077287 */ /* 0x000fc80008000000 */
[----:B------:R-:W-:Y:S01]  /*3410*/  ULEA UR5, UR7, UR6, 0x3 ;  /* 0x0000000607057291 */ /* 0x000fe2000f8e18ff */
[----:B------:R-:W-:-:S04]  /*3420*/  LOP3.LUT R2, R2, UR8, RZ, 0x3c, !PT ;  /* 0x0000000802027c12 */ /* 0x000fc8000f8e3cff */
[----:B-1----:R-:W-:-:S04]  /*3430*/  SHF.L.U32 R3, R2, 0x1f, RZ ;  /* 0x0000001f02037819 */ /* 0x002fc800000006ff */
[----:B------:R-:W1:Y:S02]  /*3440*/  SYNCS.PHASECHK.TRANS64.TRYWAIT P0, [UR5], R3 ;  /* 0x00000003ff0075a7 */ /* 0x000e640008001105 */
[----:B-1----:R-:W-:Y:S05]  /*3450*/  @!P0 BRA `(.L_x_60) ;  /* 0x0000003800ec8947 */ /* 0x002fea0003800000 */
.L_x_133:
[----:B------:R-:W-:-:S04]  /*3460*/  UIADD3 UR7, UPT, UPT, UR7, 0x1, URZ ;  /* 0x0000000107077890 */ /* 0x000fc8000fffe0ff */
[----:B------:R-:W-:-:S04]  /*3470*/  UISETP.NE.AND UP0, UPT, UR7, 0x4, UPT ;  /* 0x000000040700788c */ /* 0x000fc8000bf05270 */
[----:B------:R-:W-:Y:S02]  /*3480*/  USEL UR5, URZ, 0x1, UP0 ;  /* 0x00000001ff057887 */ /* 0x000fe40008000000 */
[----:B------:R-:W-:-:S04]  /*3490*/  USEL UR7, UR7, URZ, UP0 ;  /* 0x000000ff07077287 */ /* 0x000fc80008000000 */
[----:B------:R-:W-:Y:S01]  /*34a0*/  ULEA UR7, UR7, UR6, 0x3 ;  /* 0x0000000607077291 */ /* 0x000fe2000f8e18ff */
[----:B------:R-:W-:-:S04]  /*34b0*/  LOP3.LUT R2, R2, UR5, RZ, 0x3c, !PT ;  /* 0x0000000502027c12 */ /* 0x000fc8000f8e3cff */
[----:B------:R-:W-:-:S04]  /*34c0*/  SHF.L.U32 R2, R2, 0x1f, RZ ;  /* 0x0000001f02027819 */ /* 0x000fc800000006ff */
[----:B------:R-:W2:Y:S02]  /*34d0*/  SYNCS.PHASECHK.TRANS64.TRYWAIT P0, [UR7], R2 ;  /* 0x00000002ff0075a7 */ /* 0x000ea40008001107 */
[----:B--2---:R-:W-:Y:S05]  /*34e0*/  @!P0 BRA `(.L_x_61) ;  /* 0x0000003800e08947 */ /* 0x004fea0003800000 */
.L_x_135:
[----:B------:R-:W-:Y:S01]  /*34f0*/  NOP ;  /* 0x0000000000007918 */ /* 0x000fe20000000000 */
[----:B-1----:R-:W1:Y:S01]  /*3500*/  LDS R0, [UR4+0x14] ;  /* 0x00001404ff007984 */ /* 0x002e620008000800 */
[----:B------:R-:W-:Y:S01]  /*3510*/  ULOP3.LUT UR6, UR19, 0xffff, URZ, 0xc0, !UPT ;  /* 0x0000ffff13067892 */ /* 0x000fe2000f8ec0ff */
[----:B------:R-:W-:Y:S01]  /*3520*/  UMOV UR8, 0xffff ;  /* 0x0000ffff00087882 */ /* 0x000fe20000000000 */
[----:B------:R-:W-:Y:S02]  /*3530*/  UMOV UR5, 0x1 ;  /* 0x0000000100057882 */ /* 0x000fe40000000000 */
[----:B------:R-:W-:-:S04]  /*3540*/  USHF.R.U32.HI UR6, URZ, 0x5, UR6 ;  /* 0x00000005ff067899 */ /* 0x000fc80008011606 */
[----:B------:R-:W-:Y:S02]  /*3550*/  USHF.L.U32 UR8, UR8, UR6, URZ ;  /* 0x0000000608087299 */ /* 0x000fe400080006ff */
[----:B------:R-:W-:-:S04]  /*3560*/  USHF.L.U32 UR5, UR5, UR6, URZ ;  /* 0x0000000605057299 */ /* 0x000fc800080006ff */
[----:B-1----:R-:W-:-:S04]  /*3570*/  LOP3.LUT R0, R0, UR8, RZ, 0xc0, !PT ;  /* 0x0000000800007c12 */ /* 0x002fc8000f8ec0ff */
[----:B------:R-:W-:-:S13]  /*3580*/  ISETP.NE.AND P0, PT, R0, UR8, PT ;  /* 0x0000000800007c0c */ /* 0x000fda000bf05270 */
[----:B------:R-:W-:Y:S05]  /*3590*/  @P0 BRA `(.L_x_62) ;  /* 0x0000000000580947 */ /* 0x000fea0003800000 */
[----:B------:R-:W1:Y:S02]  /*35a0*/  LDS R0, [UR4+0x18] ;  /* 0x00001804ff007984 */ /* 0x000e640008000800 */
[----:B-1----:R-:W-:-:S04]  /*35b0*/  LOP3.LUT R0, R0, UR5, RZ, 0xc0, !PT ;  /* 0x0000000500007c12 */ /* 0x002fc8000f8ec0ff */
[----:B------:R-:W-:-:S13]  /*35c0*/  ISETP.NE.AND P0, PT, R0, UR5, PT ;  /* 0x0000000500007c0c */ /* 0x000fda000bf05270 */
[----:B------:R-:W-:Y:S05]  /*35d0*/  @P0 BRA `(.L_x_63) ;  /* 0x00000000003c0947 */ /* 0x000fea0003800000 */
[----:B------:R-:W1:Y:S01]  /*35e0*/  S2R R2, SR_LANEID ;  /* 0x0000000000027919 */ /* 0x000e620000000000 */
[----:B------:R-:W-:Y:S01]  /*35f0*/  ULOP3.LUT UR8, URZ, UR8, URZ, 0x33, !UPT ;  /* 0x00000008ff087292 */ /* 0x000fe2000f8e33ff */
[----:B------:R-:W-:Y:S02]  /*3600*/  VOTEU.ANY UR7, UPT, PT ;  /* 0x0000000000077886 */ /* 0x000fe400038e0100 */
[----:B------:R-:W-:-:S03]  /*3610*/  UFLO.U32 UR7, UR7 ;  /* 0x00000007000772bd */ /* 0x000fc600080e0000 */
[----:B------:R-:W-:-:S04]  /*3620*/  IMAD.U32 R0, RZ, RZ, UR8 ;  /* 0x00000008ff007e24 */ /* 0x000fc8000f8e00ff */
[----:B------:R2:W3:Y:S02]  /*3630*/  REDUX UR6, R0 ;  /* 0x00000000000673c4 */ /* 0x0004e40000000000 */
[----:B------:R1:W-:Y:S02]  /*3640*/  UTCATOMSWS.AND URZ, UR8 ;  /* 0x0000000800ff79e3 */ /* 0x0003e40008000000 */
[----:B-1----:R-:W-:Y:S02]  /*3650*/  ISETP.EQ.U32.AND P0, PT, R2, UR7, PT ;  /* 0x0000000702007c0c */ /* 0x002fe4000bf02070 */
[----:B--2---:R-:W-:Y:S02]  /*3660*/  LOP3.LUT R0, RZ, UR5, RZ, 0x33, !PT ;  /* 0x00000005ff007c12 */ /* 0x004fe4000f8e33ff */
[----:B---3--:R-:W-:Y:S02]  /*3670*/  MOV R2, UR6 ;  /* 0x0000000600027c02 */ /* 0x008fe40008000f00 */
[----:B------:R-:W1:Y:S07]  /*3680*/  REDUX UR5, R0 ;  /* 0x00000000000573c4 */ /* 0x000e6e0000000000 */
[----:B------:R2:W-:Y:S01]  /*3690*/  @P0 ATOMS.AND RZ, [UR4+0x14], R2 ;  /* 0x00001402ffff098c */ /* 0x0005e2000a800004 */
[----:B-1----:R-:W-:-:S05]  /*36a0*/  IMAD.U32 R0, RZ, RZ, UR5 ;  /* 0x00000005ff007e24 */ /* 0x002fca000f8e00ff */
[----:B------:R2:W-:Y:S01]  /*36b0*/  @P0 ATOMS.AND RZ, [UR4+0x18], R0 ;  /* 0x00001800ffff098c */ /* 0x0005e2000a800004 */
[----:B------:R-:W-:Y:S05]  /*36c0*/  BRA `(.L_x_64) ;  /* 0x0000000000147947 */ /* 0x000fea0003800000 */
.L_x_63:
[----:B------:R-:W-:Y:S02]  /*36d0*/  MOV R2, 0x36f0 ;  /* 0x000036f000027802 */ /* 0x000fe40000000f00 */
[----:B----45:R-:W-:Y:S05]  /*36e0*/  CALL.REL.NOINC `($__internal_0_$__cuda_sm10x_tcgen05_guardrail_trap_col_being_dealloced_not_returned_by_alloc) ;  /* 0x0000003c00547944 */ /* 0x030fea0003c00000 */
[----:B------:R-:W-:Y:S05]  /*36f0*/  BRA `(.L_x_64) ;  /* 0x0000000000087947 */ /* 0x000fea0003800000 */
.L_x_62:
[----:B------:R-:W-:Y:S02]  /*3700*/  MOV R2, 0x3720 ;  /* 0x0000372000027802 */ /* 0x000fe40000000f00 */
[----:B----45:R-:W-:Y:S05]  /*3710*/  CALL.REL.NOINC `($__internal_2_$__cuda_sm10x_tcgen05_guardrail_trap_unallocated_columns_being_dealloced) ;  /* 0x0000003c00607944 */ /* 0x030fea0003c00000 */
.L_x_64:
[----:B------:R-:W-:Y:S01]  /*3720*/  NOP ;  /* 0x0000000000007918 */ /* 0x000fe20000000000 */
[----:B------:R-:W-:Y:S05]  /*3730*/  EXIT ;  /* 0x000000000000794d */ /* 0x000fea0003800000 */
.L_x_46:
[----:B------:R-:W-:-:S09]  /*3740*/  UISETP.NE.OR UP2, UPT, UR8, 0x3, !UP2 ;  /* 0x000000030800788c */ /* 0x000fd2000d745670 */
[----:B------:R-:W-:Y:S05]  /*3750*/  BRA.U UP2, `(.L_x_65) ;  /* 0x0000000d02ac7547 */ /* 0x000fea000b800000 */
[----:B------:R-:W1:Y:S01]  /*3760*/  LDC R0, c[0x0][0xb30] ;  /* 0x0002cc00ff007b82 */ /* 0x000e620000000800 */
[----:B------:R-:W2:Y:S01]  /*3770*/  LDCU.64 UR8, c[0x0][0x888] ;  /* 0x00011100ff0877ac */ /* 0x000ea20008000a00 */
[----:B------:R-:W-:Y:S01]  /*3780*/  IMAD.MOV.U32 R32, RZ, RZ, 0x1 ;  /* 0x00000001ff207424 */ /* 0x000fe200078e00ff */
[----:B------:R-:W-:Y:S01]  /*3790*/  CS2R R28, SRZ ;  /* 0x00000000001c7805 */ /* 0x000fe2000001ff00 */
[----:B------:R-:W-:Y:S01]  /*37a0*/  IMAD.MOV.U32 R25, RZ, RZ, 0x1000 ;  /* 0x00001000ff197424 */ /* 0x000fe200078e00ff */
[----:B------:R-:W4:Y:S03]  /*37b0*/  LDCU.64 UR4, c[0x0][0x890] ;  /* 0x00011200ff0477ac */ /* 0x000f260008000a00 */
[----:B------:R-:W3:Y:S01]  /*37c0*/  LDC R24, c[0x0][0x370] ;  /* 0x0000dc00ff187b82 */ /* 0x000ee20000000800 */
[----:B------:R-:W-:Y:S01]  /*37d0*/  UMOV UR7, 0x400 ;  /* 0x0000040000077882 */ /* 0x000fe20000000000 */
[----:B------:R-:W-:-:S02]  /*37e0*/  UPLOP3.LUT UP1, UPT, UPT, UPT, UPT, 0x40, 0x4 ;  /* 0x000000000004789c */ /* 0x000fc40003f2e870 */
[----:B------:R-:W-:Y:S01]  /*37f0*/  ULEA UR7, UR37, UR7, 0x18 ;  /* 0x0000000725077291 */ /* 0x000fe2000f8ec0ff */
[----:B------:R-:W-:-:S03]  /*3800*/  UMOV UR13, URZ ;  /* 0x000000ff000d7c82 */ /* 0x000fc60008000000 */
[----:B------:R-:W3:Y:S01]  /*3810*/  LDC R3, c[0x0][0xb0c] ;  /* 0x0002c300ff037b82 */ /* 0x000ee20000000800 */
[----:B--2---:R-:W-:Y:S02]  /*3820*/  UISETP.NE.U32.AND UP3, UPT, UR8, URZ, UPT ;  /* 0x000000ff0800728c */ /* 0x004fe4000bf65070 */
[----:B----4-:R-:W-:-:S05]  /*3830*/  UISETP.NE.U32.AND UP4, UPT, UR4, URZ, UPT ;  /* 0x000000ff0400728c */ /* 0x010fca000bf85070 */
[----:B------:R-:W2:Y:S01]  /*3840*/  LDC R22, c[0x0][0xb20] ;  /* 0x0002c800ff167b82 */ /* 0x000ea20000000800 */
[----:B-1----:R-:W-:Y:S01]  /*3850*/  ISETP.NE.AND P1, PT, R0, 0x1, PT ;  /* 0x000000010000780c */ /* 0x002fe20003f25270 */
[----:B------:R-:W-:Y:S02]  /*3860*/  UISETP.NE.AND.EX UP3, UPT, UR9, URZ, UPT, UP3 ;  /* 0x000000ff0900728c */ /* 0x000fe4000bf65330 */
[----:B------:R-:W-:-:S04]  /*3870*/  UISETP.NE.AND.EX UP4, UPT, UR5, URZ, UPT, UP4 ;  /* 0x000000ff0500728c */ /* 0x000fc8000bf85340 */
[----:B------:R-:W1:Y:S08]  /*3880*/  LDC.64 R30, c[0x0][0x348] ;  /* 0x0000d200ff1e7b82 */ /* 0x000e700000000a00 */
[----:B------:R-:W4:Y:S08]  /*3890*/  LDC.64 R14, c[0x0][0xb10] ;  /* 0x0002c400ff0e7b82 */ /* 0x000f300000000a00 */
[----:B------:R-:W1:Y:S08]  /*38a0*/  LDC.64 R6, c[0x0][0xb18] ;  /* 0x0002c600ff067b82 */ /* 0x000e700000000a00 */
[----:B------:R-:W1:Y:S08]  /*38b0*/  LDC.64 R4, c[0x0][0xb28] ;  /* 0x0002ca00ff047b82 */ /* 0x000e700000000a00 */
[----:B--23--:R-:W1:Y:S02]  /*38c0*/  LDC R23, c[0x0][0x374] ;  /* 0x0000dd00ff177b82 */ /* 0x00ce640000000800 */
.L_x_74:
[C---:B------:R-:W-:Y:S02]  /*38d0*/  LEA R0, R29.reuse, UR7, 0x3 ;  /* 0x000000071d007c11 */ /* 0x040fe4000f8e18ff */
[----:B------:R-:W-:Y:S02]  /*38e0*/  SHF.L.U32 R2, R28, 0x1f, RZ ;  /* 0x0000001f1c027819 */ /* 0x000fe400000006ff */
[----:B------:R-:W-:Y:S02]  /*38f0*/  LEA R16, R29, UR7, 0x4 ;  /* 0x000000071d107c11 */ /* 0x000fe4000f8e20ff */
[----:B--2---:R-:W2:Y:S02]  /*3900*/  SYNCS.PHASECHK.TRANS64.TRYWAIT P0, [R0+URZ+0x60], R2 ;  /* 0x00006002000075a7 */ /* 0x004ea400080011ff */
[----:B--2---:R-:W-:Y:S05]  /*3910*/  @!P0 BRA `(.L_x_66) ;  /* 0x0000003400ec8947 */ /* 0x004fea0003800000 */
.L_x_136:
[----:B------:R-:W-:Y:S01]  /*3920*/  ISETP.GE.AND P0, PT, R26, 0x1, PT ;  /* 0x000000011a00780c */ /* 0x000fe20003f06270 */
[----:B------:R-:W3:Y:S01]  /*3930*/  LDS.128 R16, [R16+0xf0] ;  /* 0x0000f00010107984 */ /* 0x000ee20000000c00 */
[----:B--2---:R-:W-:Y:S01]  /*3940*/  VIADD R0, R0, 0x70 ;  /* 0x0000007000007836 */ /* 0x004fe20000000000 */
[----:B------:R-:W-:Y:S01]  /*3950*/  @!PT LDS RZ, [RZ] ;  /* 0x00000000fffff984 */ /* 0x000fe20000000800 */
[----:B------:R-:W-:Y:S01]  /*3960*/  @!PT LDS RZ, [RZ] ;  /* 0x00000000fffff984 */ /* 0x000fe20000000800 */
[----:B------:R-:W-:Y:S01]  /*3970*/  @!PT LDS RZ, [RZ] ;  /* 0x00000000fffff984 */ /* 0x000fe20000000800 */
[----:B------:R-:W-:Y:S01]  /*3980*/  @!PT LDS RZ, [RZ] ;  /* 0x00000000fffff984 */ /* 0x000fe20000000800 */
[----:B------:R2:W-:Y:S06]  /*3990*/  MEMBAR.ALL.CTA ;  /* 0x0000000000007992 */ /* 0x0005ec0000008000 */
[----:B--2---:R-:W2:Y:S01]  /*39a0*/  FENCE.VIEW.ASYNC.S ;  /* 0x00000000000073c6 */ /* 0x004ea20000000000 */
[----:B------:R-:W-:Y:S04]  /*39b0*/  PRMT R0, RZ, 0x654, R0 ;  /* 0x00000654ff007816 */ /* 0x000fe80000000000 */
[----:B--2---:R2:W-:Y:S01]  /*39c0*/  SYNCS.ARRIVE.TRANS64.RED.A1T0 RZ, [R0+URZ], RZ ;  /* 0x000000ff00ff79a7 */ /* 0x0045e200081004ff */
[----:B---3--:R-:W-:Y:S11]  /*39d0*/  LOP3.LUT P3, RZ, R18, 0x1, RZ, 0xc0, !PT ;  /* 0x0000000112ff7812 */ /* 0x008ff6000786c0ff */
[----:B------:R-:W-:Y:S02]  /*39e0*/  @!UPT UIADD3 URZ, UPT, UPT, URZ, URZ, URZ ;  /* 0x000000fffffff290 */ /* 0x000fe4000fffe0ff */
[----:B------:R-:W-:Y:S02]  /*39f0*/  @P3 MOV R11, R16 ;  /* 0x00000010000b3202 */ /* 0x000fe40000000f00 */
[----:B------:R-:W-:Y:S01]  /*3a00*/  @P3 LOP3.LUT R10, R17, 0xffff, RZ, 0xc0, !PT ;  /* 0x0000ffff110a3812 */ /* 0x000fe200078ec0ff */
[----:B--2---:R-:W-:Y:S06]  /*3a10*/  @!P0 BRA `(.L_x_67) ;  /* 0x0000000000a48947 */ /* 0x004fec0003800000 */
[-C--:B-1----:R-:W-:Y:S01]  /*3a20*/  IMAD.HI.U32 R0, R23, R7.reuse, RZ ;  /* 0x0000000717007227 */ /* 0x082fe200078e00ff */
[----:B------:R-:W-:Y:S02]  /*3a30*/  ISETP.NE.AND P0, PT, R6, 0x1, PT ;  /* 0x000000010600780c */ /* 0x000fe40003f05270 */
[----:B------:R-:W-:Y:S01]  /*3a40*/  ISETP.NE.AND P2, PT, R26, 0x1, PT ;  /* 0x000000011a00780c */ /* 0x000fe20003f45270 */
[----:B----4-:R-:W-:Y:S01]  /*3a50*/  IMAD.HI.U32 R9, R24, R14, RZ ;  /* 0x0000000e18097227 */ /* 0x010fe200078e00ff */
[----:B------:R-:W-:Y:S02]  /*3a60*/  SHF.R.U32.HI R0, RZ, R22, R0 ;  /* 0x00000016ff007219 */ /* 0x000fe40000011600 */
[----:B------:R-:W-:Y:S01]  /*3a70*/  ISETP.NE.AND P4, PT, R3, 0x1, PT ;  /* 0x000000010300780c */ /* 0x000fe20003f85270 */
[----:B------:R-:W-:Y:S01]  /*3a80*/  IMAD.HI.U32 R13, R10, R7, RZ ;  /* 0x000000070a0d7227 */ /* 0x000fe200078e00ff */
[----:B------:R-:W-:Y:S02]  /*3a90*/  SHF.R.U32.HI R9, RZ, R15, R9 ;  /* 0x0000000fff097219 */ /* 0x000fe40000011609 */
[----:B------:R-:W-:Y:S01]  /*3aa0*/  SEL R0, R23, R0, !P0 ;  /* 0x0000000017007207 */ /* 0x000fe20004000000 */
[----:B------:R-:W-:Y:S01]  /*3ab0*/  IMAD.HI.U32 R12, R11, R14, RZ ;  /* 0x0000000e0b0c7227 */ /* 0x000fe200078e00ff */
[----:B------:R-:W-:Y:S03]  /*3ac0*/  SEL R9, R24, R9, !P4 ;  /* 0x0000000918097207 */ /* 0x000fe60006000000 */
[-C--:B------:R-:W-:Y:S01]  /*3ad0*/  IMAD.HI.U32 R8, R0, R4.reuse, RZ ;  /* 0x0000000400087227 */ /* 0x080fe200078e00ff */
[----:B------:R-:W-:Y:S03]  /*3ae0*/  SHF.R.U32.HI R12, RZ, R15, R12 ;  /* 0x0000000fff0c7219 */ /* 0x000fe6000001160c */
[----:B------:R-:W-:Y:S01]  /*3af0*/  IMAD.HI.U32 R2, R9, R4, RZ ;  /* 0x0000000409027227 */ /* 0x000fe200078e00ff */
[-C--:B------:R-:W-:Y:S02]  /*3b00*/  @P2 SHF.R.U32.HI R0, RZ, R5.reuse, R8 ;  /* 0x00000005ff002219 */ /* 0x080fe40000011608 */
[----:B------:R-:W-:Y:S02]  /*3b10*/  SHF.R.U32.HI R8, RZ, R22, R13 ;  /* 0x00000016ff087219 */ /* 0x000fe4000001160d */
[----:B------:R-:W-:Y:S01]  /*3b20*/  @P2 SHF.R.U32.HI R9, RZ, R5, R2 ;  /* 0x00000005ff092219 */ /* 0x000fe20000011602 */
[----:B------:R-:W-:Y:S01]  /*3b30*/  IMAD R0, R26, R0, RZ ;  /* 0x000000001a007224 */ /* 0x000fe200078e02ff */
[----:B------:R-:W-:Y:S02]  /*3b40*/  SEL R8, R10, R8, !P0 ;  /* 0x000000080a087207 */ /* 0x000fe40004000000 */
[----:B------:R-:W-:Y:S01]  /*3b50*/  SEL R2, R11, R12, !P4 ;  /* 0x0000000c0b027207 */ /* 0x000fe20006000000 */
[----:B------:R-:W-:Y:S01]  /*3b60*/  IMAD R12, R26, R9, RZ ;  /* 0x000000091a0c7224 */ /* 0x000fe200078e02ff */
[C---:B------:R-:W-:Y:S01]  /*3b70*/  ISETP.GE.AND P0, PT, R8.reuse, R0, PT ;  /* 0x000000000800720c */ /* 0x040fe20003f06270 */
[----:B------:R-:W-:Y:S03]  /*3b80*/  IMAD.HI.U32 R0, R8, R4, RZ ;  /* 0x0000000408007227 */ /* 0x000fe600078e00ff */
[----:B------:R-:W-:Y:S02]  /*3b90*/  ISETP.GE.OR P0, PT, R2, R12, P0 ;  /* 0x0000000c0200720c */ /* 0x000fe40000706670 */
[-C--:B------:R-:W-:Y:S04]  /*3ba0*/  SHF.R.U32.HI R0, RZ, R5.reuse, R0 ;  /* 0x00000005ff007219 */ /* 0x080fe80000011600 */
[----:B------:R-:W-:Y:S05]  /*3bb0*/  SEL R13, R8, R0, !P2 ;  /* 0x00000000080d7207 */ /* 0x000fea0005000000 */
[----:B------:R-:W-:Y:S02]  /*3bc0*/  IMAD.MOV R12, RZ, RZ, -R13 ;  /* 0x000000ffff0c7224 */ /* 0x000fe400078e0a0d */
[----:B------:R-:W-:Y:S04]  /*3bd0*/  @!P0 IMAD.HI.U32 R0, R2, R4, RZ ;  /* 0x0000000402008227 */ /* 0x000fe800078e00ff */
[----:B------:R-:W-:Y:S01]  /*3be0*/  IMAD R12, R26, R12, R8 ;  /* 0x0000000c1a0c7224 */ /* 0x000fe200078e0208 */
[----:B------:R-:W-:Y:S04]  /*3bf0*/  @!P0 SHF.R.U32.HI R0, RZ, R5, R0 ;  /* 0x00000005ff008219 */ /* 0x000fe80000011600 */
[----:B------:R-:W-:Y:S04]  /*3c00*/  @!P0 SEL R0, R2, R0, !P2 ;  /* 0x0000000002008207 */ /* 0x000fe80005000000 */
[----:B------:R-:W-:Y:S01]  /*3c10*/  @!P0 IADD3 R13, PT, PT, R13, -R0, RZ ;  /* 0x800000000d0d8210 */ /* 0x000fe20007ffe0ff */
[----:B------:R-:W-:Y:S01]  /*3c20*/  @!P0 IMAD R0, R9, R12, R0 ;  /* 0x0000000c09008224 */ /* 0x000fe200078e0200 */
[----:B------:R-:W-:Y:S01]  /*3c30*/  IADD3 R9, PT, PT, -R8, RZ, RZ ;  /* 0x000000ff08097210 */ /* 0x000fe20007ffe1ff */
[--C-:B------:R-:W-:Y:S02]  /*3c40*/  IMAD.MOV R12, RZ, RZ, -R2.reuse ;  /* 0x000000ffff0c7224 */ /* 0x100fe400078e0a02 */
[----:B------:R-:W-:Y:S02]  /*3c50*/  @!P0 IMAD R8, R13, R26, R2 ;  /* 0x0000001a0d088224 */ /* 0x000fe400078e0202 */
[----:B------:R-:W-:Y:S02]  /*3c60*/  @!P0 IMAD.MOV.U32 R2, RZ, RZ, R0 ;  /* 0x000000ffff028224 */ /* 0x000fe400078e0000 */
[----:B------:R-:W-:Y:S02]  /*3c70*/  IMAD R11, R3, R12, R11 ;  /* 0x0000000c030b7224 */ /* 0x000fe400078e020b */
[----:B------:R-:W-:Y:S02]  /*3c80*/  IMAD R10, R6, R9, R10 ;  /* 0x00000009060a7224 */ /* 0x000fe400078e020a */
[----:B------:R-:W-:Y:S02]  /*3c90*/  IMAD R11, R2, R3, R11 ;  /* 0x00000003020b7224 */ /* 0x000fe400078e020b */
[----:B------:R-:W-:Y:S02]  /*3ca0*/  IMAD R10, R8, R6, R10 ;  /* 0x00000006080a7224 */ /* 0x000fe400078e020a */
.L_x_67:
[----:B------:R-:W-:Y:S05]  /*3cb0*/  BRA.U UP1, `(.L_x_68) ;  /* 0x0000000101107547 */ /* 0x000fea000b800000 */
[----:B------:R-:W-:Y:S04]  /*3cc0*/  MOV R2, UR6 ;  /* 0x0000000600027c02 */ /* 0x000fe80008000f00 */
[----:B------:R-:W-:Y:S04]  /*3cd0*/  SHF.L.U32 R2, R2, 0x1f, RZ ;  /* 0x0000001f02027819 */ /* 0x000fe800000006ff */
[----:B------:R-:W2:Y:S02]  /*3ce0*/  SYNCS.PHASECHK.TRANS64.TRYWAIT P0, [UR7+0x58], R2 ;  /* 0x00005802ff0075a7 */ /* 0x000ea40008001107 */
[----:B--2---:R-:W-:Y:S05]  /*3cf0*/  @!P0 BRA `(.L_x_69) ;  /* 0x0000003400088947 */ /* 0x004fea0003800000 */
.L_x_68:
[----:B------:R-:W-:Y:S02]  /*3d00*/  R2UR UR11, R21 ;  /* 0x00000000150b72ca */ /* 0x000fe400000e0000 */
[----:B------:R-:W-:Y:S02]  /*3d10*/  R2UR UR10, R20 ;  /* 0x00000000140a72ca */ /* 0x000fe400000e0000 */
[----:B------:R-:W-:Y:S04]  /*3d20*/  ISETP.NE.U32.AND P2, PT, RZ, UR4, PT ;  /* 0x00000004ff007c0c */ /* 0x000fe8000bf45070 */
[----:B------:R-:W-:Y:S05]  /*3d30*/  ISETP.NE.AND.EX P2, PT, RZ, UR5, PT, P2 ;  /* 0x00000005ff007c0c */ /* 0x000fea000bf45320 */
[----:B------:R-:W-:Y:S02]  /*3d40*/  USHF.L.U32 UR11, UR11, 0x6, URZ ;  /* 0x000000060b0b7899 */ /* 0x000fe400080006ff */
[----:B------:R-:W-:Y:S01]  /*3d50*/  USHF.L.U32 UR10, UR10, 0x6, URZ ;  /* 0x000000060a0a7899 */ /* 0x000fe200080006ff */
[----:B------:R-:W-:Y:S11]  /*3d60*/  BRA.U !UP4, `(.L_x_70) ;  /* 0x000000010c347547 */ /* 0x000ff6000b800000 */
[----:B------:R-:W-:Y:S01]  /*3d70*/  UPLOP3.LUT UP0, UPT, UPT, UPT, UP3, 0x80, 0x8 ;  /* 0x000000000008789c */ /* 0x000fe20003f0f030 */
[----:B--2---:R-:W-:Y:S02]  /*3d80*/  HFMA2 R0, -RZ, RZ, 0, 5.9604644775390625e-08 ;  /* 0x00000001ff007431 */ /* 0x004fe400000001ff */
[----:B------:R-:W-:Y:S03]  /*3d90*/  IMAD.MOV.U32 R60, RZ, RZ, 0x1 ;  /* 0x00000001ff3c7424 */ /* 0x000fe600078e00ff */
[----:B------:R-:W-:Y:S05]  /*3da0*/  PLOP3.LUT P0, PT, PT, PT, UP0, 0x80, 0x8 ;  /* 0x000000000008781c */ /* 0x000fea0003f0f008 */
[----:B------:R-:W2:Y:S01]  /*3db0*/  @UP0 LDCU.64 UR14, c[0x0][0x888] ;  /* 0x00011100ff0e07ac */ /* 0x000ea20008000a00 */
[----:B------:R-:W-:Y:S07]  /*3dc0*/  @UP0 UIMAD UR8, UR36, UR4, URZ ;  /* 0x00000004240802a4 */ /* 0x000fee000f8e02ff */
[----:B------:R-:W-:Y:S01]  /*3dd0*/  @!P0 PRMT R60, R0, 0x7610, R60 ;  /* 0x00007610003c8816 */ /* 0x000fe2000000003c */
[----:B--2---:R-:W-:Y:S03]  /*3de0*/  @UP0 UIMAD.WIDE UR14, UR8, 0x4, UR14 ;  /* 0x00000004080e08a5 */ /* 0x004fe6000f8e020e */
[----:B------:R-:W2:Y:S03]  /*3df0*/  @!UP0 LDCU UR8, c[0x0][0x880] ;  /* 0x00011000ff0887ac */ /* 0x000ea60008000800 */
[----:B------:R-:W-:Y:S01]  /*3e00*/  IMAD.U32 R8, RZ, RZ, UR14 ;  /* 0x0000000eff087e24 */ /* 0x000fe2000f8e00ff */
[----:B------:R-:W-:Y:S05]  /*3e10*/  MOV R9, UR15 ;  /* 0x0000000f00097c02 */ /* 0x000fea0008000f00 */
[----:B-----5:R3:W5:Y:S02]  /*3e20*/  @P0 LDG.E R35, desc[UR46][R8.64] ;  /* 0x0000002e08230981 */ /* 0x020764000c1e1900 */
[----:B--23--:R-:W-:Y:S07]  /*3e30*/  @!P0 IMAD.U32 R35, RZ, RZ, UR8 ;  /* 0x00000008ff238e24 */ /* 0x00cfee000f8e00ff */
.L_x_70:
[----:B-----5:R-:W-:Y:S01]  /*3e40*/  @!P2 FSETP.EQ.AND P0, PT, R35, RZ, PT ;  /* 0x000000ff2300a20b */ /* 0x020fe20003f02000 */
[----:B------:R-:W-:Y:S01]  /*3e50*/  @!UPT UIADD3 URZ, UPT, UPT, URZ, URZ, URZ ;  /* 0x000000fffffff290 */ /* 0x000fe2000fffe0ff */
[----:B------:R-:W-:Y:S11]  /*3e60*/  @!P2 BRA `(.L_x_71) ;  /* 0x000000000014a947 */ /* 0x000ff60003800000 */
[----:B------:R-:W-:Y:S02]  /*3e70*/  LOP3.LUT P2, RZ, R60, 0xff, RZ, 0xc0, !PT ;  /* 0x000000ff3cff7812 */ /* 0x000fe4000784c0ff */
[----:B------:R-:W-:Y:S04]  /*3e80*/  PLOP3.LUT P0, PT, PT, PT, UP0, 0x80, 0x8 ;  /* 0x000000000008781c */ /* 0x000fe80003f0f008 */
[----:B------:R-:W-:Y:S07]  /*3e90*/  PLOP3.LUT P0, PT, P0, PT, PT, 0x8, 0x80 ;  /* 0x000000000080781c */ /* 0x000fee000070e170 */
[----:B------:R-:W-:Y:S11]  /*3ea0*/  @P2 FSETP.EQ.AND P0, PT, R35, RZ, PT ;  /* 0x000000ff2300220b */ /* 0x000ff60003f02000 */
[----:B------:R-:W-:Y:S02]  /*3eb0*/  @!UPT UIADD3 URZ, UPT, UPT, URZ, URZ, URZ ;  /* 0x000000fffffff290 */ /* 0x000fe4000fffe0ff */
.L_x_71:
[----:B------:R-:W-:Y:S01]  /*3ec0*/  ULEA UR15, UR13, UR7, 0x3 ;  /* 0x000000070d0f7291 */ /* 0x000fe2000f8e18ff */
[----:B------:R-:W-:Y:S02]  /*3ed0*/  SHF.L.U32 R9, R32, 0x1f, RZ ;  /* 0x0000001f20097819 */ /* 0x000fe400000006ff */
[----:B------:R-:W-:Y:S04]  /*3ee0*/  ELECT P4, URZ, PT ;  /* 0x0000000000ff782f */ /* 0x000fe80003880000 */
[----:B------:R-:W-:Y:S02]  /*3ef0*/  PLOP3.LUT P4, PT, P0, P4, PT, 0xf2, 0x2f ;  /* 0x00000000002f781c */ /* 0x000fe40000789e72 */
[----:B------:R-:W3:Y:S11]  /*3f00*/  SYNCS.PHASECHK.TRANS64.TRYWAIT P2, [UR15+0x38], R9 ;  /* 0x00003809ff0075a7 */ /* 0x000ef6000804110f */
[----:B-1----:R-:W-:Y:S05]  /*3f10*/  @!P4 IADD3 R8, P0, PT, R30, 0x580, RZ ;  /* 0x000005801e08c810 */ /* 0x002fea0007f1e0ff */
[----:B--2---:R-:W-:Y:S01]  /*3f20*/  @!P4 IMAD.X R2, RZ, RZ, R31, P0 ;  /* 0x000000ffff02c224 */ /* 0x004fe200000e061f */
[----:B---3--:R-:W-:Y:S07]  /*3f30*/  @!P2 BRA `(.L_x_72) ;  /* 0x000000300090a947 */ /* 0x008fee0003800000 */
.L_x_139:
[----:B------:R-:W2:Y:S01]  /*3f40*/  LDC.64 R12, c[0x0][0xb18] ;  /* 0x0002c600ff0c7b82 */ /* 0x000ea20000000a00 */
[----:B------:R-:W-:Y:S01]  /*3f50*/  @!P4 R2UR UR8, R2 ;  /* 0x000000000208c2ca */ /* 0x000fe200000e0000 */
[----:B------:R-:W-:Y:S01]  /*3f60*/  VOTEU.ALL UP2, P4 ;  /* 0x0000000000ff7886 */ /* 0x000fe20002040000 */
[----:B------:R-:W-:Y:S01]  /*3f70*/  @!P4 R2UR UR9, R8 ;  /* 0x000000000809c2ca */ /* 0x000fe200000e0000 */
[----:B------:R-:W-:Y:S01]  /*3f80*/  VOTEU.ALL UP1, P4 ;  /* 0x0000000000ff7886 */ /* 0x000fe20002020000 */
[----:B-1----:R-:W-:Y:S03]  /*3f90*/  @!P4 IMAD.MOV.U32 R0, RZ, RZ, 0x1000 ;  /* 0x00001000ff00c424 */ /* 0x002fe600078e00ff */
[----:B------:R-:W1:Y:S01]  /*3fa0*/  @!P1 LDC R2, c[0x0][0xb0c] ;  /* 0x0002c300ff029b82 */ /* 0x000e620000000800 */
[----:B------:R-:W-:Y:S01]  /*3fb0*/  UMOV UR20, 0x0 ;  /* 0x0000000000147882 */ /* 0x000fe20000000000 */
[----:B------:R-:W-:Y:S01]  /*3fc0*/  UMOV UR21, 0x10000000 ;  /* 0x1000000000157882 */ /* 0x000fe20000000000 */
[----:B------:R-:W-:Y:S01]  /*3fd0*/  UMOV UR12, UR36 ;  /* 0x00000024000c7c82 */ /* 0x000fe20008000000 */
[----:B------:R-:W-:Y:S01]  /*3fe0*/  UIADD3 UR14, UPT, UPT, UR13, 0x1, URZ ;  /* 0x000000010d0e7890 */ /* 0x000fe2000fffe0ff */
[----:B------:R-:W-:Y:S01]  /*3ff0*/  @P3 SHF.R.U32.HI R27, RZ, 0x10, R17 ;  /* 0x00000010ff1b3819 */ /* 0x000fe20000011611 */
[----:B------:R-:W-:Y:S02]  /*4000*/  VIADD R29, R29, 0x1 ;  /* 0x000000011d1d7836 */ /* 0x000fe40000000000 */
[----:B------:R-:W-:Y:S01]  /*4010*/  IMAD.U32 R9, RZ, RZ, UR8 ;  /* 0x00000008ff097e24 */ /* 0x000fe2000f8e00ff */
[----:B------:R-:W-:Y:S01]  /*4020*/  @!UP2 ULEA UR8, UR13, UR7, 0xc ;  /* 0x000000070d08a291 */ /* 0x000fe2000f8e60ff */
[----:B------:R-:W-:Y:S01]  /*4030*/  IMAD.U32 R8, RZ, RZ, UR9 ;  /* 0x00000009ff087e24 */ /* 0x000fe2000f8e00ff */
[----:B------:R-:W-:Y:S02]  /*4040*/  UIADD3 UR9, UPT, UPT, UR15, 0x20, URZ ;  /* 0x000000200f097890 */ /* 0x000fe4000fffe0ff */
[----:B------:R-:W-:Y:S01]  /*4050*/  @!P4 R2UR UR19, R9 ;  /* 0x000000000913c2ca */ /* 0x000fe200000e0000 */
[----:B------:R-:W-:Y:S01]  /*4060*/  @!UP2 UIADD3 UR8, UPT, UPT, UR8, 0x200, URZ ;  /* 0x000002000808a890 */ /* 0x000fe2000fffe0ff */
[----:B------:R-:W-:Y:S01]  /*4070*/  @!P4 R2UR UR18, R8 ;  /* 0x000000000812c2ca */ /* 0x000fe200000e0000 */
[----:B------:R-:W-:Y:S01]  /*4080*/  UISETP.NE.AND UP5, UPT, UR14, 0x3, UPT ;  /* 0x000000030e00788c */ /* 0x000fe2000bfa5270 */
[----:B------:R-:W3:Y:S01]  /*4090*/  LDC.64 R8, c[0x0][0xb10] ;  /* 0x0002c400ff087b82 */ /* 0x000ee20000000a00 */
[----:B------:R-:W-:Y:S02]  /*40a0*/  UPRMT UR16, UR37, 0x654, UR9 ;  /* 0x0000065425107896 */ /* 0x000fe40008000009 */
[----:B------:R-:W-:Y:S02]  /*40b0*/  USEL UR17, URZ, 0x1, UP5 ;  /* 0x00000001ff117887 */ /* 0x000fe4000a800000 */
[----:B------:R-:W-:Y:S04]  /*40c0*/  USEL UR14, UR14, URZ, UP5 ;  /* 0x000000ff0e0e7287 */ /* 0x000fe8000a800000 */
[----:B------:R-:W-:Y:S01]  /*40d0*/  ULEA UR13, UR14, UR7, 0x3 ;  /* 0x000000070e0d7291 */ /* 0x000fe2000f8e18ff */
[----:B------:R-:W-:Y:S01]  /*40e0*/  LOP3.LUT R32, R32, UR17, RZ, 0x3c, !PT ;  /* 0x0000001120207c12 */ /* 0x000fe2000f8e3cff */
[----:B------:R1:W-:Y:S01]  /*40f0*/  @!UP1 UTMALDG.3D [UR8], [UR18], desc[UR20] ;  /* 0x00001408120095b4 */ /* 0x0003e20008011000 */
[----:B------:R5:W-:Y:S02]  /*4100*/  @!P4 SYNCS.ARRIVE.TRANS64.RED.A0TR RZ, [UR15+0x20], R0 ;  /* 0x00002000ffffc9a7 */ /* 0x000be4000830040f */
[----:B------:R-:W-:Y:S01]  /*4110*/  SHF.L.U32 R20, R32, 0x1f, RZ ;  /* 0x0000001f20147819 */ /* 0x000fe200000006ff */
[C---:B---3--:R-:W-:Y:S01]  /*4120*/  @!P1 IMAD.HI.U32 R8, R11.reuse, R8, RZ ;  /* 0x000000080b089227 */ /* 0x048fe200078e00ff */
[----:B--2---:R-:W-:Y:S02]  /*4130*/  @!P1 ISETP.NE.AND P0, PT, R12, 0x1, PT ;  /* 0x000000010c00980c */ /* 0x004fe40003f05270 */
[----:B-1----:R-:W-:Y:S01]  /*4140*/  @!P1 ISETP.NE.AND P2, PT, R2, 0x1, PT ;  /* 0x000000010200980c */ /* 0x002fe20003f45270 */
[----:B------:R-:W-:Y:S01]  /*4150*/  SYNCS.ARRIVE.TRANS64.RED.A1T0 RZ, [UR16], RZ ;  /* 0x000000ffffff79a7 */ /* 0x000fe20008100410 */
[C---:B------:R-:W-:Y:S01]  /*4160*/  @!P1 IMAD.HI.U32 R13, R10.reuse, R13, RZ ;  /* 0x0000000d0a0d9227 */ /* 0x040fe200078e00ff */
[----:B------:R-:W-:Y:S04]  /*4170*/  @!P1 SHF.R.U32.HI R8, RZ, R9, R8 ;  /* 0x00000009ff089219 */ /* 0x000fe80000011608 */
[----:B------:R-:W-:Y:S01]  /*4180*/  @!P1 SEL R8, R11, R8, !P2 ;  /* 0x000000080b089207 */ /* 0x000fe20005000000 */
[----:B------:R-:W1:Y:S01]  /*4190*/  SYNCS.PHASECHK.TRANS64.TRYWAIT P5, [UR13+0x38], R20 ;  /* 0x00003814ff0075a7 */ /* 0x000e6200080a110d */
[----:B-----5:R-:W2:Y:S02]  /*41a0*/  @!P1 LDC R0, c[0x0][0xb20] ;  /* 0x0002c800ff009b82 */ /* 0x020ea40000000800 */
[----:B--2---:R-:W-:Y:S04]  /*41b0*/  @!P1 SHF.R.U32.HI R0, RZ, R0, R13 ;  /* 0x00000000ff009219 */ /* 0x004fe8000001160d */
[----:B------:R-:W-:Y:S05]  /*41c0*/  @!P1 SEL R9, R10, R0, !P0 ;  /* 0x000000000a099207 */ /* 0x000fea0004000000 */
[----:B------:R-:W-:Y:S02]  /*41d0*/  @!P1 IMAD.IADD R0, R9, 0x1, -R8 ;  /* 0x0000000109009824 */ /* 0x000fe400078e0a08 */
[----:B------:R-:W-:Y:S02]  /*41e0*/  @!P1 IMAD.IADD R8, R8, 0x1, -R9 ;  /* 0x0000000108089824 */ /* 0x000fe400078e0a09 */
[----:B------:R-:W-:Y:S02]  /*41f0*/  @!P1 IMAD R11, R0, R2, R11 ;  /* 0x00000002000b9224 */ /* 0x000fe400078e020b */
[----:B------:R-:W-:Y:S01]  /*4200*/  @!P1 IMAD R10, R8, R12, R10 ;  /* 0x0000000c080a9224 */ /* 0x000fe200078e020a */
[----:B-1----:R-:W-:Y:S06]  /*4210*/  @!P5 BRA `(.L_x_73) ;  /* 0x0000002c00f0d947 */ /* 0x002fec0003800000 */
.L_x_141:
[----:B------:R-:W-:Y:S01]  /*4220*/  @!P4 IADD3 R2, P0, PT, R30, 0x580, RZ ;  /* 0x000005801e02c810 */ /* 0x000fe20007f1e0ff */
[----:B------:R-:W-:Y:S01]  /*4230*/  UMOV UR18, 0x0 ;  /* 0x0000000000127882 */ /* 0x000fe20000000000 */
[----:B------:R-:W-:Y:S01]  /*4240*/  UMOV UR19, 0x10000000 ;  /* 0x1000000000137882 */ /* 0x000fe20000000000 */
[----:B------:R-:W-:Y:S01]  /*4250*/  VOTEU.ALL UP1, P4 ;  /* 0x0000000000ff7886 */ /* 0x000fe20002020000 */
[----:B------:R-:W-:Y:S01]  /*4260*/  @!P4 R2UR UR9, R2 ;  /* 0x000000000209c2ca */ /* 0x000fe200000e0000 */
[----:B-1----:R-:W-:Y:S01]  /*4270*/  @!P4 IMAD.X R0, RZ, RZ, R31, P0 ;  /* 0x000000ffff00c224 */ /* 0x002fe200000e061f */
[----:B------:R-:W-:Y:S01]  /*4280*/  UMOV UR12, UR36 ;  /* 0x00000024000c7c82 */ /* 0x000fe20008000000 */
[----:B------:R-:W-:Y:S01]  /*4290*/  @P3 R2UR UR36, R27 ;  /* 0x000000001b2432ca */ /* 0x000fe200000e0000 */
[----:B------:R-:W-:Y:S01]  /*42a0*/  @!UP1 ULEA UR15, UR14, UR7, 0xc ;  /* 0x000000070e0f9291 */ /* 0x000fe2000f8e60ff */
[----:B------:R-:W-:Y:S01]  /*42b0*/  ISETP.NE.AND P0, PT, R29, 0x2, PT ;  /* 0x000000021d00780c */ /* 0x000fe20003f05270 */
[----:B------:R-:W-:Y:S01]  /*42c0*/  @!UP1 UIADD3 UR10, UPT, UPT, UR10, 0x20, URZ ;  /* 0x000000200a0a9890 */ /* 0x000fe2000fffe0ff */
[----:B------:R-:W-:Y:S01]  /*42d0*/  @!P4 R2UR UR8, R0 ;  /* 0x000000000008c2ca */ /* 0x000fe200000e0000 */
[----:B------:R-:W-:Y:S01]  /*42e0*/  IMAD.IADD R20, R10, 0x1, R58 ;  /* 0x000000010a147824 */ /* 0x000fe200078e023a */
[----:B------:R-:W-:Y:S01]  /*42f0*/  SEL R0, RZ, 0x1, P0 ;  /* 0x00000001ff007807 */ /* 0x000fe20000000000 */
[----:B------:R-:W-:Y:S01]  /*4300*/  IMAD.IADD R21, R11, 0x1, R59 ;  /* 0x000000010b157824 */ /* 0x000fe200078e023b */
[----:B------:R-:W-:Y:S02]  /*4310*/  SEL R29, R29, RZ, P0 ;  /* 0x000000ff1d1d7207 */ /* 0x000fe40000000000 */
[----:B------:R-:W-:Y:S01]  /*4320*/  IMAD.U32 R8, RZ, RZ, UR9 ;  /* 0x00000009ff087e24 */ /* 0x000fe2000f8e00ff */
[----:B------:R-:W-:Y:S01]  /*4330*/  UIADD3 UR9, UPT, UPT, UR13, 0x20, URZ ;  /* 0x000000200d097890 */ /* 0x000fe2000fffe0ff */
[----:B------:R-:W-:Y:S03]  /*4340*/  LOP3.LUT R28, R28, R0, RZ, 0x3c, !PT ;  /* 0x000000001c1c7212 */ /* 0x000fe600078e3cff */
[----:B------:R-:W-:Y:S02]  /*4350*/  @!P4 R2UR UR16, R8 ;  /* 0x000000000810c2ca */ /* 0x000fe400000e0000 */
[----:B------:R-:W-:Y:S01]  /*4360*/  IMAD.U32 R9, RZ, RZ, UR8 ;  /* 0x00000008ff097e24 */ /* 0x000fe2000f8e00ff */
[----:B------:R-:W-:Y:S01]  /*4370*/  @!UP1 UIADD3 UR8, UPT, UPT, UR15, 0x200, URZ ;  /* 0x000002000f089890 */ /* 0x000fe2000fffe0ff */
[----:B------:R-:W-:Y:S01]  /*4380*/  VOTEU.ALL UP1, P4 ;  /* 0x0000000000ff7886 */ /* 0x000fe20002020000 */
[----:B------:R-:W-:Y:S02]  /*4390*/  UPRMT UR15, UR37, 0x654, UR9 ;  /* 0x00000654250f7896 */ /* 0x000fe40008000009 */
[----:B------:R-:W-:Y:S11]  /*43a0*/  @!P4 R2UR UR17, R9 ;  /* 0x000000000911c2ca */ /* 0x000ff600000e0000 */
[----:B------:R-:W-:Y:S02]  /*43b0*/  @!UPT UIADD3 URZ, UPT, UPT, URZ, URZ, URZ ;  /* 0x000000fffffff290 */ /* 0x000fe4000fffe0ff */
[----:B------:R2:W-:Y:S01]  /*43c0*/  @!UP1 UTMALDG.3D [UR8], [UR16], desc[UR18] ;  /* 0x00001208100095b4 */ /* 0x0005e20008011000 */
[----:B------:R2:W-:Y:S01]  /*43d0*/  @!P4 SYNCS.ARRIVE.TRANS64.RED.A0TR RZ, [UR13+0x20], R25 ;  /* 0x00002019ffffc9a7 */ /* 0x0005e2000830040d */
[----:B------:R-:W-:Y:S04]  /*43e0*/  UIADD3 UR13, UPT, UPT, UR14, 0x1, URZ ;  /* 0x000000010e0d7890 */ /* 0x000fe8000fffe0ff */
[----:B------:R-:W-:Y:S04]  /*43f0*/  UISETP.NE.AND UP1, UPT, UR13, 0x3, UPT ;  /* 0x000000030d00788c */ /* 0x000fe8000bf25270 */
[----:B------:R-:W-:Y:S02]  /*4400*/  USEL UR14, URZ, 0x1, UP1 ;  /* 0x00000001ff0e7887 */ /* 0x000fe40008800000 */
[----:B------:R-:W-:Y:S02]  /*4410*/  USEL UR13, UR13, URZ, UP1 ;  /* 0x000000ff0d0d7287 */ /* 0x000fe40008800000 */
[----:B------:R-:W-:Y:S02]  /*4420*/  UPLOP3.LUT UP1, UPT, UPT, UPT, UPT, 0x80, 0x8 ;  /* 0x000000000008789c */ /* 0x000fe40003f2f070 */
[----:B------:R-:W-:Y:S01]  /*4430*/  LOP3.LUT R32, R32, UR14, RZ, 0x3c, !PT ;  /* 0x0000000e20207c12 */ /* 0x000fe2000f8e3cff */
[----:B------:R-:W-:Y:S01]  /*4440*/  SYNCS.ARRIVE.TRANS64.RED.A1T0 RZ, [UR15], RZ ;  /* 0x000000ffffff79a7 */ /* 0x000fe2000810040f */
[----:B------:R-:W-:Y:S07]  /*4450*/  @P3 BRA `(.L_x_74) ;  /* 0xfffffff4001c3947 */ /* 0x000fee000383ffff */
[----:B------:R-:W-:Y:S01]  /*4460*/  UIADD3 UR7, UPT, UPT, UR7, 0x38, URZ ;  /* 0x0000003807077890 */ /* 0x000fe2000fffe0ff */
[----:B------:R-:W-:-:S03]  /*4470*/  SHF.L.U32 R2, R32, 0x1f, RZ ;  /* 0x0000001f20027819 */ /* 0x000fc600000006ff */
[----:B------:R-:W-:-:S09]  /*4480*/  ULEA UR4, UR13, UR7, 0x3 ;  /* 0x000000070d047291 */ /* 0x000fd2000f8e18ff */
[----:B------:R-:W1:Y:S02]  /*4490*/  SYNCS.PHASECHK.TRANS64.TRYWAIT P0, [UR4], R2 ;  /* 0x00000002ff0075a7 */ /* 0x000e640008001104 */
[----:B-1----:R-:W-:Y:S05]  /*44a0*/  @!P0 BRA `(.L_x_75) ;  /* 0x0000002c00648947 */ /* 0x002fea0003800000 */
.L_x_143:
        /* <DEDUP_REMOVED lines=9> */
.L_x_145:
[----:B------:R-:W-:-:S04]  /*4540*/  UIADD3 UR5, UPT, UPT, UR5, 0x1, URZ ;  /* 0x0000000105057890 */ /* 0x000fc8000fffe0ff */
[----:B------:R-:W-:-:S04]  /*4550*/  UISETP.NE.AND UP0, UPT, UR5, 0x3, UPT ;  /* 0x000000030500788c */ /* 0x000fc8000bf05270 */
[----:B------:R-:W-:Y:S02]  /*4560*/  USEL UR4, URZ, 0x1, UP0 ;  /* 0x00000001ff047887 */ /* 0x000fe40008000000 */
[----:B------:R-:W-:-:S04]  /*4570*/  USEL UR5, UR5, URZ, UP0 ;  /* 0x000000ff05057287 */ /* 0x000fc80008000000 */
[----:B------:R-:W-:Y:S01]  /*4580*/  ULEA UR5, UR5, UR7, 0x3 ;  /* 0x0000000705057291 */ /* 0x000fe2000f8e18ff */
[----:B-1----:R-:W-:-:S04]  /*4590*/  LOP3.LUT R2, R32, UR4, RZ, 0x3c, !PT ;  /* 0x0000000420027c12 */ /* 0x002fc8000f8e3cff */
[----:B------:R-:W-:Y:S01]  /*45a0*/  SHF.L.U32 R2, R2, 0x1f, RZ ;  /* 0x0000001f02027819 */ /* 0x000fe200000006ff */
[----:B------:R-:W-:-:S07]  /*45b0*/  IMAD.U32 R0, RZ, RZ, UR5 ;  /* 0x00000005ff007e24 */ /* 0x000fce000f8e00ff */
.L_x_77:
[----:B-1----:R1:W3:Y:S02]  /*45c0*/  SYNCS.PHASECHK.TRANS64.TRYWAIT P0, [R0+URZ], R2 ;  /* 0x00000002000075a7 */ /* 0x0022e400080011ff */
[----:B---3--:R-:W-:Y:S05]  /*45d0*/  @!P0 NANOSLEEP.SYNCS 0x989680 ;  /* 0x009896800000895d */ /* 0x008fea0003900000 */
[----:B------:R-:W3:Y:S02]  /*45e0*/  @!P0 SYNCS.PHASECHK.TRANS64 P0, [R0+URZ], R2 ;  /* 0x00000002000085a7 */ /* 0x000ee400080010ff */
[----:B--23--:R-:W-:Y:S05]  /*45f0*/  @P0 EXIT ;  /* 0x000000000000094d */ /* 0x00cfea0003800000 */
[----:B------:R-:W-:Y:S05]  /*4600*/  BRA `(.L_x_77) ;  /* 0xfffffffc00ec7947 */ /* 0x000fea000383ffff */
.L_x_65:
[----:B------:R-:W-:-:S06]  /*4610*/  UISETP.GE.AND UP1, UPT, UR8, 0x4, UPT ;  /* 0x000000040800788c */ /* 0x000fcc000bf26270 */
[----:B------:R-:W-:-:S13]  /*4620*/  PLOP3.LUT P0, PT, PT, PT, UP1, 0x80, 0x8 ;  /* 0x000000000008781c */ /* 0x000fda0003f0f018 */
[----:B------:R-:W-:Y:S05]  /*4630*/  @!P0 EXIT ;  /* 0x000000000000894d */ /* 0x000fea0003800000 */
[----:B------:R-:W-:Y:S01]  /*4640*/  BAR.SYNC.DEFER_BLOCKING 0x6, 0xa0 ;  /* 0x0182800000007b1d */ /* 0x000fe20000010000 */
[C---:B------:R-:W-:Y:S01]  /*4650*/  IMAD.SHL.U32 R3, R70.reuse, 0x20, RZ ;  /* 0x0000002046037824 */ /* 0x040fe200078e00ff */
[C---:B------:R-:W-:Y:S01]  /*4660*/  LOP3.LUT P0, RZ, R70.reuse, 0x4, RZ, 0xc0, !PT ;  /* 0x0000000446ff7812 */ /* 0x040fe2000780c0ff */
[C---:B------:R-:W-:Y:S02]  /*4670*/  IMAD.SHL.U32 R64, R70.reuse, 0x10, RZ ;  /* 0x0000001046407824 */ /* 0x040fe400078e00ff */
[C---:B------:R-:W-:Y:S01]  /*4680*/  IMAD.SHL.U32 R2, R70.reuse, 0x4, RZ ;  /* 0x0000000446027824 */ /* 0x040fe200078e00ff */
[----:B------:R-:W-:Y:S02]  /*4690*/  UMOV UR48, 0x400 ;  /* 0x0000040000307882 */ /* 0x000fe40000000000 */
[----:B------:R-:W1:Y:S01]  /*46a0*/  LDC R63, c[0x0][0x370] ;  /* 0x0000dc00ff3f7b82 */ /* 0x000e620000000800 */
[----:B------:R-:W-:Y:S01]  /*46b0*/  ULEA UR48, UR37, UR48, 0x18 ;  /* 0x0000003025307291 */ /* 0x000fe2000f8ec0ff */
[----:B------:R-:W-:Y:S01]  /*46c0*/  LOP3.LUT R4, R3, 0xc0, RZ, 0xc0, !PT ;  /* 0x000000c003047812 */ /* 0x000fe200078ec0ff */
[----:B------:R-:W-:Y:S01]  /*46d0*/  IMAD.U32 R32, R70, 0x10000, RZ ;  /* 0x0001000046207824 */ /* 0x000fe200078e00ff */
[----:B------:R-:W-:Y:S01]  /*46e0*/  LOP3.LUT R64, R64, 0x600, RZ, 0xc0, !PT ;  /* 0x0000060040407812 */ /* 0x000fe200078ec0ff */
[----:B------:R-:W-:Y:S01]  /*46f0*/  IMAD.MOV.U32 R69, RZ, RZ, 0x10 ;  /* 0x00000010ff457424 */ /* 0x000fe200078e00ff */
[----:B------:R-:W-:Y:S01]  /*4700*/  LOP3.LUT R2, R4, 0x18, R2, 0xf8, !PT ;  /* 0x0000001804027812 */ /* 0x000fe200078ef802 */
[----:B------:R-:W-:Y:S01]  /*4710*/  IMAD.MOV.U32 R31, RZ, RZ, RZ ;  /* 0x000000ffff1f7224 */ /* 0x000fe200078e00ff */
[----:B------:R-:W2:Y:S01]  /*4720*/  LDC R28, c[0x0][0xb0c] ;  /* 0x0002c300ff1c7b82 */ /* 0x000ea20000000800 */
[----:B------:R-:W-:Y:S01]  /*4730*/  SHF.R.U32.HI R4, RZ, 0x1, R70 ;  /* 0x00000001ff047819 */ /* 0x000fe20000011646 */
[----:B------:R-:W-:Y:S01]  /*4740*/  IMAD.MOV.U32 R68, RZ, RZ, RZ ;  /* 0x000000ffff447224 */ /* 0x000fe200078e00ff */
[--C-:B------:R-:W-:Y:S01]  /*4750*/  LOP3.LUT R64, R64, 0x20, R3.reuse, 0xf8, !PT ;  /* 0x0000002040407812 */ /* 0x100fe200078ef803 */
[----:B------:R-:W-:Y:S01]  /*4760*/  IMAD.MOV.U32 R73, RZ, RZ, RZ ;  /* 0x000000ffff497224 */ /* 0x000fe200078e00ff */
[----:B------:R-:W-:Y:S01]  /*4770*/  LOP3.LUT R32, R32, 0x600000, RZ, 0xc0, !PT ;  /* 0x0060000020207812 */ /* 0x000fe200078ec0ff */
[----:B------:R-:W-:Y:S01]  /*4780*/  IMAD.MOV.U32 R67, RZ, RZ, RZ ;  /* 0x000000ffff437224 */ /* 0x000fe200078e00ff */
[----:B------:R-:W-:Y:S01]  /*4790*/  LOP3.LUT R2, R2, 0x8, R4, 0x78, !PT ;  /* 0x0000000802027812 */ /* 0x000fe200078e7804 */
[----:B------:R-:W4:Y:S01]  /*47a0*/  LDC R61, c[0x0][0xb20] ;  /* 0x0002c800ff3d7b82 */ /* 0x000f220000000800 */
[----:B------:R-:W3:Y:S01]  /*47b0*/  LDS R0, [UR48+0x110] ;  /* 0x00011030ff007984 */ /* 0x000ee20008000800 */
[----:B------:R-:W-:Y:S01]  /*47c0*/  LOP3.LUT R64, R64, 0x100, R3, 0xf8, !PT ;  /* 0x0000010040407812 */ /* 0x000fe200078ef803 */
[----:B------:R-:W1:Y:S01]  /*47d0*/  LDCU.64 UR54, c[0x0][0x348] ;  /* 0x00006900ff3677ac */ /* 0x000e620008000a00 */
[----:B------:R-:W-:-:S02]  /*47e0*/  LOP3.LUT R70, R70, 0x60, RZ, 0xc0, !PT ;  /* 0x0000006046467812 */ /* 0x000fc400078ec0ff */
[----:B------:R-:W-:Y:S01]  /*47f0*/  LOP3.LUT R64, R64, R2, RZ, 0xfc, !PT ;  /* 0x0000000240407212 */ /* 0x000fe200078efcff */
[----:B------:R-:W1:Y:S01]  /*4800*/  LDCU.64 UR38, c[0x0][0x888] ;  /* 0x00011100ff2677ac */ /* 0x000e620008000a00 */
[----:B------:R-:W1:Y:S01]  /*4810*/  LDC R27, c[0x0][0xb30] ;  /* 0x0002cc00ff1b7b82 */ /* 0x000e620000000800 */
[----:B------:R-:W-:Y:S01]  /*4820*/  SEL R69, R69, 0xfffffff0, !P0 ;  /* 0xfffffff045457807 */ /* 0x000fe20004000000 */
[----:B------:R-:W1:Y:S01]  /*4830*/  LDCU.64 UR44, c[0x0][0x890] ;  /* 0x00011200ff2c77ac */ /* 0x000e620008000a00 */
[----:B------:R-:W-:-:S05]  /*4840*/  UMOV UR51, 0x1 ;  /* 0x0000000100337882 */ /* 0x000fca0000000000 */
[----:B------:R-:W1:Y:S01]  /*4850*/  LDC.64 R56, c[0x0][0xb10] ;  /* 0x0002c400ff387b82 */ /* 0x000e620000000a00 */
[----:B------:R-:W-:Y:S01]  /*4860*/  UMOV UR56, URZ ;  /* 0x000000ff00387c82 */ /* 0x000fe20008000000 */
[----:B------:R-:W-:Y:S01]  /*4870*/  UIADD3 UR52, UPT, UPT, UR48, 0x200, URZ ;  /* 0x0000020030347890 */ /* 0x000fe2000fffe0ff */
[----:B------:R-:W-:Y:S01]  /*4880*/  UMOV UR50, URZ ;  /* 0x000000ff00327c82 */ /* 0x000fe20008000000 */
[----:B------:R-:W-:-:S04]  /*4890*/  UMOV UR49, URZ ;  /* 0x000000ff00317c82 */ /* 0x000fc80008000000 */
[----:B------:R-:W1:Y:S08]  /*48a0*/  LDC.64 R24, c[0x0][0xb18] ;  /* 0x0002c600ff187b82 */ /* 0x000e700000000a00 */
[----:B------:R-:W1:Y:S08]  /*48b0*/  LDC.64 R22, c[0x0][0xb28] ;  /* 0x0002ca00ff167b82 */ /* 0x000e700000000a00 */
[----:B------:R-:W1:Y:S01]  /*48c0*/  LDC.64 R54, c[0x0][0x8b0] ;  /* 0x00022c00ff367b82 */ /* 0x000e620000000a00 */
[----:B---3--:R-:W-:-:S07]  /*48d0*/  IMAD.IADD R32, R0, 0x1, R32 ;  /* 0x0000000100207824 */ /* 0x008fce00078e0220 */
[----:B------:R-:W3:Y:S08]  /*48e0*/  LDC.64 R52, c[0x0][0x8a8] ;  /* 0x00022a00ff347b82 */ /* 0x000ef00000000a00 */
[----:B--2-4-:R-:W1:Y:S02]  /*48f0*/  LDC R62, c[0x0][0x374] ;  /* 0x0000dd00ff3e7b82 */ /* 0x014e640000000800 */
.L_x_108:
[----:B------:R-:W-:Y:S02]  /*4900*/  LEA R0, R73, UR48, 0x3 ;  /* 0x0000003049007c11 */ /* 0x000fe4000f8e18ff */
[----:B------:R-:W-:Y:S02]  /*4910*/  SHF.L.U32 R2, R67, 0x1f, RZ ;  /* 0x0000001f43027819 */ /* 0x000fe400000006ff */
[----:B-1----:R-:W-:Y:S02]  /*4920*/  LEA R16, R73, UR48, 0x4 ;  /* 0x0000003049107c11 */ /* 0x002fe4000f8e20ff */
[----:B------:R-:W2:Y:S02]  /*4930*/  SYNCS.PHASECHK.TRANS64.TRYWAIT P0, [R0+URZ+0x60], R2 ;  /* 0x00006002000075a7 */ /* 0x000ea400080011ff */
[----:B--2---:R-:W-:Y:S05]  /*4940*/  @!P0 BRA `(.L_x_78) ;  /* 0x00000028006c8947 */ /* 0x004fea0003800000 */
.L_x_146:
[----:B------:R-:W4:Y:S01]  /*4950*/  LDC.64 R10, c[0x0][0xb10] ;  /* 0x0002c400ff0a7b82 */ /* 0x000f220000000a00 */
[----:B------:R-:W3:Y:S01]  /*4960*/  LDS.128 R16, [R16+0xf0] ;  /* 0x0000f00010107984 */ /* 0x000ee20000000c00 */
[----:B-1----:R-:W-:Y:S01]  /*4970*/  ISETP.NE.AND P1, PT, R27, 0x1, PT ;  /* 0x000000011b00780c */ /* 0x002fe20003f25270 */
[----:B--2---:R-:W-:Y:S01]  /*4980*/  VIADD R0, R0, 0x70 ;  /* 0x0000007000007836 */ /* 0x004fe20000000000 */
[----:B------:R-:W-:Y:S04]  /*4990*/  ISETP.GE.AND P0, PT, R26, 0x1, PT ;  /* 0x000000011a00780c */ /* 0x000fe80003f06270 */
[----:B------:R-:W1:Y:S01]  /*49a0*/  LDC.64 R8, c[0x0][0xb18] ;  /* 0x0002c600ff087b82 */ /* 0x000e620000000a00 */
[----:B------:R-:W-:Y:S01]  /*49b0*/  PRMT R0, RZ, 0x654, R0 ;  /* 0x00000654ff007816 */ /* 0x000fe20000000000 */
[----:B------:R-:W-:Y:S01]  /*49c0*/  @!PT LDS RZ, [RZ] ;  /* 0x00000000fffff984 */ /* 0x000fe20000000800 */
[----:B------:R-:W-:Y:S01]  /*49d0*/  @!PT LDS RZ, [RZ] ;  /* 0x00000000fffff984 */ /* 0x000fe20000000800 */
[----:B------:R-:W-:Y:S01]  /*49e0*/  @!PT LDS RZ, [RZ] ;  /* 0x00000000fffff984 */ /* 0x000fe20000000800 */
[----:B------:R-:W-:Y:S01]  /*49f0*/  @!PT LDS RZ, [RZ] ;  /* 0x00000000fffff984 */ /* 0x000fe20000000800 */
[----:B------:R2:W-:Y:S06]  /*4a00*/  MEMBAR.ALL.CTA ;  /* 0x0000000000007992 */ /* 0x0005ec0000008000 */
[----:B--2---:R-:W2:Y:S01]  /*4a10*/  FENCE.VIEW.ASYNC.S ;  /* 0x00000000000073c6 */ /* 0x004ea20000000000 */
[----:B------:R-:W1:Y:S08]  /*4a20*/  @!P1 LDC R12, c[0x0][0xb20] ;  /* 0x0002c800ff0c9b82 */ /* 0x000e700000000800 */
[----:B------:R-:W1:Y:S01]  /*4a30*/  @!P1 LDC R7, c[0x0][0xb0c] ;  /* 0x0002c300ff079b82 */ /* 0x000e620000000800 */
[----:B--2---:R2:W-:Y:S01]  /*4a40*/  SYNCS.ARRIVE.TRANS64.RED.A1T0 RZ, [R0+URZ], RZ ;  /* 0x000000ff00ff79a7 */ /* 0x0045e200081004ff */
[----:B---3--:R-:W-:Y:S04]  /*4a50*/  LOP3.LUT P4, RZ, R18, 0x1, RZ, 0xc0, !PT ;  /* 0x0000000112ff7812 */ /* 0x008fe8000788c0ff */
[----:B------:R-:W-:Y:S09]  /*4a60*/  P2R R71, PR, RZ, 0x10 ;  /* 0x00000010ff477803 */ /* 0x000ff20000000000 */
[----:B------:R-:W-:Y:S02]  /*4a70*/  @P4 MOV R30, R16 ;  /* 0x00000010001e4202 */ /* 0x000fe40000000f00 */
[----:B------:R-:W-:Y:S01]  /*4a80*/  @P4 LOP3.LUT R29, R17, 0xffff, RZ, 0xc0, !PT ;  /* 0x0000ffff111d4812 */ /* 0x000fe200078ec0ff */
[----:B--2-4-:R-:W-:Y:S06]  /*4a90*/  @!P0 BRA `(.L_x_79) ;  /* 0x0000000000a48947 */ /* 0x014fec0003800000 */
[----:B------:R-:W-:Y:S01]  /*4aa0*/  IMAD.HI.U32 R0, R62, R25, RZ ;  /* 0x000000193e007227 */ /* 0x000fe200078e00ff */
[----:B------:R-:W-:Y:S02]  /*4ab0*/  ISETP.NE.AND P0, PT, R24, 0x1, PT ;  /* 0x000000011800780c */ /* 0x000fe40003f05270 */
[----:B------:R-:W-:Y:S01]  /*4ac0*/  ISETP.NE.AND P2, PT, R26, 0x1, PT ;  /* 0x000000011a00780c */ /* 0x000fe20003f45270 */
[----:B------:R-:W-:Y:S01]  /*4ad0*/  IMAD.HI.U32 R4, R63, R56, RZ ;  /* 0x000000383f047227 */ /* 0x000fe200078e00ff */
[----:B------:R-:W-:Y:S02]  /*4ae0*/  SHF.R.U32.HI R0, RZ, R61, R0 ;  /* 0x0000003dff007219 */ /* 0x000fe40000011600 */
[----:B------:R-:W-:Y:S01]  /*4af0*/  ISETP.NE.AND P3, PT, R28, 0x1, PT ;  /* 0x000000011c00780c */ /* 0x000fe20003f65270 */
[----:B------:R-:W-:Y:S01]  /*4b00*/  IMAD.HI.U32 R6, R29, R25, RZ ;  /* 0x000000191d067227 */ /* 0x000fe200078e00ff */
[-C--:B------:R-:W-:Y:S02]  /*4b10*/  SHF.R.U32.HI R4, RZ, R57.reuse, R4 ;  /* 0x00000039ff047219 */ /* 0x080fe40000011604 */
[----:B------:R-:W-:Y:S01]  /*4b20*/  SEL R0, R62, R0, !P0 ;  /* 0x000000003e007207 */ /* 0x000fe20004000000 */
[----:B------:R-:W-:Y:S01]  /*4b30*/  IMAD.HI.U32 R5, R30, R56, RZ ;  /* 0x000000381e057227 */ /* 0x000fe200078e00ff */
[----:B------:R-:W-:Y:S03]  /*4b40*/  SEL R4, R63, R4, !P3 ;  /* 0x000000043f047207 */ /* 0x000fe60005800000 */
[-C--:B------:R-:W-:Y:S01]  /*4b50*/  IMAD.HI.U32 R3, R0, R22.reuse, RZ ;  /* 0x0000001600037227 */ /* 0x080fe200078e00ff */
[----:B------:R-:W-:Y:S03]  /*4b60*/  SHF.R.U32.HI R5, RZ, R57, R5 ;  /* 0x00000039ff057219 */ /* 0x000fe60000011605 */
[----:B------:R-:W-:Y:S01]  /*4b70*/  IMAD.HI.U32 R2, R4, R22, RZ ;  /* 0x0000001604027227 */ /* 0x000fe200078e00ff */
[----:B------:R-:W-:Y:S02]  /*4b80*/  @P2 SHF.R.U32.HI R0, RZ, R23, R3 ;  /* 0x00000017ff002219 */ /* 0x000fe40000011603 */
[----:B------:R-:W-:Y:S02]  /*4b90*/  SHF.R.U32.HI R3, RZ, R61, R6 ;  /* 0x0000003dff037219 */ /* 0x000fe40000011606 */
[----:B------:R-:W-:Y:S01]  /*4ba0*/  @P2 SHF.R.U32.HI R4, RZ, R23, R2 ;  /* 0x00000017ff042219 */ /* 0x000fe20000011602 */
[----:B------:R-:W-:Y:S01]  /*4bb0*/  IMAD R0, R26, R0, RZ ;  /* 0x000000001a007224 */ /* 0x000fe200078e02ff */
[----:B------:R-:W-:Y:S02]  /*4bc0*/  SEL R3, R29, R3, !P0 ;  /* 0x000000031d037207 */ /* 0x000fe40004000000 */
[----:B------:R-:W-:Y:S01]  /*4bd0*/  SEL R2, R30, R5, !P3 ;  /* 0x000000051e027207 */ /* 0x000fe20005800000 */
[----:B------:R-:W-:Y:S01]  /*4be0*/  IMAD R5, R26, R4, RZ ;  /* 0x000000041a057224 */ /* 0x000fe200078e02ff */
[C---:B------:R-:W-:Y:S01]  /*4bf0*/  ISETP.GE.AND P0, PT, R3.reuse, R0, PT ;  /* 0x000000000300720c */ /* 0x040fe20003f06270 */
[C---:B------:R-:W-:Y:S03]  /*4c00*/  IMAD.HI.U32 R0, R3.reuse, R22, RZ ;  /* 0x0000001603007227 */ /* 0x040fe600078e00ff */
[C---:B------:R-:W-:Y:S02]  /*4c10*/  ISETP.GE.OR P0, PT, R2.reuse, R5, P0 ;  /* 0x000000050200720c */ /* 0x040fe40000706670 */
[----:B------:R-:W-:Y:S04]  /*4c20*/  SHF.R.U32.HI R0, RZ, R23, R0 ;  /* 0x00000017ff007219 */ /* 0x000fe80000011600 */
[C---:B------:R-:W-:Y:S05]  /*4c30*/  SEL R6, R3.reuse, R0, !P2 ;  /* 0x0000000003067207 */ /* 0x040fea0005000000 */
        /* <DEDUP_REMOVED lines=14> */
[----:B------:R-:W-:Y:S07]  /*4d20*/  IMAD R29, R3, R24, R29 ;  /* 0x00000018031d7224 */ /* 0x000fee00078e021d */
.L_x_79:
[----:B-1----:R-:W-:Y:S01]  /*4d30*/  @!P1 ISETP.NE.AND P0, PT, R8, 0x1, PT ;  /* 0x000000010800980c */ /* 0x002fe20003f05270 */
[----:B------:R-:W-:Y:S01]  /*4d40*/  @!P1 IMAD.HI.U32 R0, R30, R10, RZ ;  /* 0x0000000a1e009227 */ /* 0x000fe200078e00ff */
[----:B------:R-:W-:Y:S01]  /*4d50*/  @!P1 ISETP.NE.AND P2, PT, R7, 0x1, PT ;  /* 0x000000010700980c */ /* 0x000fe20003f45270 */
[----:B------:R-:W-:Y:S01]  /*4d60*/  ULOP3.LUT UP0, URZ, UR52, 0x1b0, URZ, 0xc0, !UPT ;  /* 0x000001b034ff7892 */ /* 0x000fe2000f80c0ff */
[----:B------:R-:W-:Y:S01]  /*4d70*/  R2UR UR42, R21 ;  /* 0x00000000152a72ca */ /* 0x000fe200000e0000 */
[----:B------:R-:W-:Y:S01]  /*4d80*/  @!P1 IMAD.HI.U32 R2, R29, R9, RZ ;  /* 0x000000091d029227 */ /* 0x000fe200078e00ff */
[----:B------:R-:W-:Y:S02]  /*4d90*/  @!P1 SHF.R.U32.HI R0, RZ, R11, R0 ;  /* 0x0000000bff009219 */ /* 0x000fe40000011600 */
[----:B------:R-:W-:Y:S01]  /*4da0*/  R2UR UR41, R20 ;  /* 0x00000000142972ca */ /* 0x000fe200000e0000 */
[----:B------:R-:W-:Y:S01]  /*4db0*/  VIADD R73, R73, 0x1 ;  /* 0x0000000149497836 */ /* 0x000fe20000000000 */
[----:B------:R-:W-:Y:S02]  /*4dc0*/  @!P1 SHF.R.U32.HI R2, RZ, R12, R2 ;  /* 0x0000000cff029219 */ /* 0x000fe40000011602 */
[----:B------:R-:W-:Y:S02]  /*4dd0*/  @!P1 SEL R3, R30, R0, !P2 ;  /* 0x000000001e039207 */ /* 0x000fe40005000000 */
[----:B------:R-:W-:Y:S02]  /*4de0*/  @!P1 SEL R2, R29, R2, !P0 ;  /* 0x000000021d029207 */ /* 0x000fe40004000000 */
[----:B------:R-:W-:Y:S01]  /*4df0*/  @P4 SHF.R.U32.HI R66, RZ, 0x10, R17 ;  /* 0x00000010ff424819 */ /* 0x000fe20000011611 */
[----:B------:R-:W-:Y:S02]  /*4e00*/  USHF.L.U32 UR42, UR42, 0x6, URZ ;  /* 0x000000062a2a7899 */ /* 0x000fe400080006ff */
[----:B------:R-:W-:Y:S02]  /*4e10*/  @!P1 IMAD.IADD R0, R2, 0x1, -R3 ;  /* 0x0000000102009824 */ /* 0x000fe400078e0a03 */
[----:B------:R-:W-:Y:S01]  /*4e20*/  @!P1 IMAD.IADD R2, R3, 0x1, -R2 ;  /* 0x0000000103029824 */ /* 0x000fe200078e0a02 */
[----:B------:R-:W-:Y:S01]  /*4e30*/  USHF.L.U32 UR41, UR41, 0x6, URZ ;  /* 0x0000000629297899 */ /* 0x000fe200080006ff */
[----:B------:R-:W-:Y:S02]  /*4e40*/  @!P1 IMAD R30, R0, R7, R30 ;  /* 0x00000007001e9224 */ /* 0x000fe400078e021e */
[----:B------:R-:W-:Y:S01]  /*4e50*/  @!P1 IMAD R29, R2, R8, R29 ;  /* 0x00000008021d9224 */ /* 0x000fe200078e021d */
[----:B------:R-:W-:Y:S08]  /*4e60*/  BRA.U !UP0, `(.L_x_80) ;  /* 0x00000001087c7547 */ /* 0x000ff0000b800000 */
[----:B------:R-:W1:Y:S01]  /*4e70*/  LDCU.64 UR8, c[0x4][0x80] ;  /* 0x01001000ff0877ac */ /* 0x000e620008000a00 */
[----:B------:R-:W-:Y:S01]  /*4e80*/  MOV R2, 0x0 ;  /* 0x0000000000027802 */ /* 0x000fe20000000f00 */
[----:B------:R-:W-:Y:S02]  /*4e90*/  HFMA2 R12, -RZ, RZ, 0, 5.9604644775390625e-08 ;  /* 0x00000001ff0c7431 */ /* 0x000fe400000001ff */
[----:B------:R-:W-:Y:S01]  /*4ea0*/  IMAD.MOV.U32 R8, RZ, RZ, 0x70 ;  /* 0x00000070ff087424 */ /* 0x000fe200078e00ff */
[----:B------:R2:W3:Y:S01]  /*4eb0*/  LDC.64 R14, c[0x4][R2] ;  /* 0x01000000020e7b82 */ /* 0x0004e20000000a00 */
[----:B------:R-:W4:Y:S01]  /*4ec0*/  LDCU.64 UR6, c[0x4][0x88] ;  /* 0x01001100ff0677ac */ /* 0x000f220008000a00 */
[----:B------:R-:W-:Y:S01]  /*4ed0*/  IMAD.MOV.U32 R13, RZ, RZ, RZ ;  /* 0x000000ffff0d7224 */ /* 0x000fe200078e00ff */
[----:B------:R-:W2:Y:S01]  /*4ee0*/  LDCU.64 UR4, c[0x4][0x8] ;  /* 0x01000100ff0477ac */ /* 0x000ea20008000a00 */
[----:B-1----:R-:W-:Y:S01]  /*4ef0*/  MOV R5, UR9 ;  /* 0x0000000900057c02 */ /* 0x002fe20008000f00 */
[----:B------:R-:W-:Y:S01]  /*4f00*/  IMAD.U32 R4, RZ, RZ, UR8 ;  /* 0x00000008ff047e24 */ /* 0x000fe2000f8e00ff */
[----:B----4-:R-:W-:Y:S01]  /*4f10*/  MOV R7, UR7 ;  /* 0x0000000700077c02 */ /* 0x010fe20008000f00 */
[----:B------:R-:W-:Y:S01]  /*4f20*/  IMAD.U32 R6, RZ, RZ, UR6 ;  /* 0x00000006ff067e24 */ /* 0x000fe2000f8e00ff */
[----:B--2---:R-:W-:Y:S01]  /*4f30*/  MOV R11, UR5 ;  /* 0x00000005000b7c02 */ /* 0x004fe20008000f00 */
[----:B------:R-:W-:Y:S02]  /*4f40*/  IMAD.U32 R10, RZ, RZ, UR4 ;  /* 0x00000004ff0a7e24 */ /* 0x000fe4000f8e00ff */
[----:B------:R-:W-:Y:S07]  /*4f50*/  LEPC R20, `(.L_x_81) ;  /* 0x000000001014794e */ /* 0x000fee0000000000 */
[----:B---3-5:R-:W-:Y:S05]  /*4f60*/  CALL.ABS.NOINC R14 ;  /* 0x000000000e007343 */ /* 0x028fea0003c00000 */
.L_x_81:
[----:B------:R-:W1:Y:S01]  /*4f70*/  LDCU.64 UR8, c[0x4][0x80] ;  /* 0x01001000ff0877ac */ /* 0x000e620008000a00 */
[----:B------:R-:W2:Y:S01]  /*4f80*/  LDC.64 R2, c[0x4][R2] ;  /* 0x0100000002027b82 */ /* 0x000ea20000000a00 */
[----:B------:R-:W-:Y:S02]  /*4f90*/  HFMA2 R12, -RZ, RZ, 0, 5.9604644775390625e-08 ;  /* 0x00000001ff0c7431 */ /* 0x000fe400000001ff */
[----:B------:R-:W-:Y:S02]  /*4fa0*/  IMAD.MOV.U32 R8, RZ, RZ, 0x70 ;  /* 0x00000070ff087424 */ /* 0x000fe400078e00ff */
[----:B------:R-:W-:Y:S01]  /*4fb0*/  IMAD.MOV.U32 R13, RZ, RZ, RZ ;  /* 0x000000ffff0d7224 */ /* 0x000fe200078e00ff */
[----:B------:R-:W3:Y:S01]  /*4fc0*/  LDCU.64 UR6, c[0x4][0x88] ;  /* 0x01001100ff0677ac */ /* 0x000ee20008000a00 */
[----:B------:R-:W4:Y:S01]  /*4fd0*/  LDCU.64 UR4, c[0x4][0x8] ;  /* 0x01000100ff0477ac */ /* 0x000f220008000a00 */
[----:B-1----:R-:W-:Y:S02]  /*4fe0*/  MOV R4, UR8 ;  /* 0x0000000800047c02 */ /* 0x002fe40008000f00 */
[----:B------:R-:W-:Y:S02]  /*4ff0*/  MOV R5, UR9 ;  /* 0x0000000900057c02 */ /* 0x000fe40008000f00 */
[----:B---3--:R-:W-:Y:S01]  /*5000*/  MOV R7, UR7 ;  /* 0x0000000700077c02 */ /* 0x008fe20008000f00 */
[----:B------:R-:W-:Y:S01]  /*5010*/  IMAD.U32 R6, RZ, RZ, UR6 ;  /* 0x00000006ff067e24 */ /* 0x000fe2000f8e00ff */
[----:B----4-:R-:W-:Y:S01]  /*5020*/  MOV R11, UR5 ;  /* 0x00000005000b7c02 */ /* 0x010fe20008000f00 */
[----:B------:R-:W-:Y:S02]  /*5030*/  IMAD.U32 R10, RZ, RZ, UR4 ;  /* 0x00000004ff0a7e24 */ /* 0x000fe4000f8e00ff */
[----:B------:R-:W-:Y:S07]  /*5040*/  LEPC R20, `(.L_x_80) ;  /* 0x000000001014794e */ /* 0x000fee0000000000 */
[----:B--2---:R-:W-:Y:S05]  /*5050*/  CALL.ABS.NOINC R2 ;  /* 0x0000000002007343 */ /* 0x004fea0003c00000 */
.L_x_80:
[----:B------:R-:W-:Y:S01]  /*5060*/  ISETP.NE.U32.AND P4, PT, R54, RZ, PT ;  /* 0x000000ff3600720c */ /* 0x000fe20003f85070 */
[----:B------:R-:W-:Y:S01]  /*5070*/  UISETP.NE.AND UP2, UPT, UR53, URZ, UPT ;  /* 0x000000ff3500728c */ /* 0x000fe2000bf45270 */
[----:B------:R-:W-:Y:S01]  /*5080*/  ISETP.NE.U32.AND P2, PT, RZ, UR38, PT ;  /* 0x00000026ff007c0c */ /* 0x000fe2000bf45070 */
[----:B------:R-:W-:Y:S01]  /*5090*/  UISETP.NE.U32.AND UP1, UPT, UR44, URZ, UPT ;  /* 0x000000ff2c00728c */ /* 0x000fe2000bf25070 */
[----:B------:R-:W-:Y:S01]  /*50a0*/  ISETP.NE.AND.EX P4, PT, R55, RZ, PT, P4 ;  /* 0x000000ff3700720c */ /* 0x000fe20003f85340 */
[----:B------:R-:W-:Y:S01]  /*50b0*/  UPLOP3.LUT UP0, UPT, UPT, UPT, UPT, 0x40, 0x4 ;  /* 0x000000000004789c */ /* 0x000fe20003f0e870 */
[----:B------:R-:W-:Y:S01]  /*50c0*/  ISETP.NE.AND.EX P2, PT, RZ, UR39, PT, P2 ;  /* 0x00000027ff007c0c */ /* 0x000fe2000bf45320 */
[----:B------:R-:W-:Y:S01]  /*50d0*/  UISETP.NE.AND.EX UP1, UPT, UR45, URZ, UPT, UP1 ;  /* 0x000000ff2d00728c */ /* 0x000fe2000bf25310 */
[----:B------:R-:W-:Y:S04]  /*50e0*/  PLOP3.LUT P1, PT, PT, PT, UP2, 0x80, 0x8 ;  /* 0x000000000008781c */ /* 0x000fe80003f2f028 */
[----:B------:R-:W-:Y:S06]  /*50f0*/  @UP2 UPLOP3.LUT UP0, UPT, UPT, UPT, UP1, 0x80, 0x8 ;  /* 0x000000000008289c */ /* 0x000fec0003f0f010 */
[----:B------:R-:W-:Y:S01]  /*5100*/  PLOP3.LUT P0, PT, PT, PT, UP0, 0x80, 0x8 ;  /* 0x000000000008781c */ /* 0x000fe20003f0f008 */
[----:B------:R-:W-:Y:S01]  /*5110*/  @!UPT UIADD3 URZ, UPT, UPT, URZ, URZ, URZ ;  /* 0x000000fffffff290 */ /* 0x000fe2000fffe0ff */
[----:B------:R-:W-:Y:S11]  /*5120*/  BRA.U !UP1, `(.L_x_82) ;  /* 0x0000000109387547 */ /* 0x000ff6000b800000 */
[----:B------:R-:W-:Y:S01]  /*5130*/  UISETP.NE.U32.AND UP0, UPT, UR38, URZ, UPT ;  /* 0x000000ff2600728c */ /* 0x000fe2000bf05070 */
[----:B------:R-:W-:Y:S02]  /*5140*/  HFMA2 R0, -RZ, RZ, 0, 5.9604644775390625e-08 ;  /* 0x00000001ff007431 */ /* 0x000fe400000001ff */
[----:B------:R-:W-:Y:S01]  /*5150*/  IMAD.MOV.U32 R60, RZ, RZ, 0x1 ;  /* 0x00000001ff3c7424 */ /* 0x000fe200078e00ff */
[----:B------:R-:W-:Y:S06]  /*5160*/  UISETP.NE.AND.EX UP0, UPT, UR39, URZ, UPT, UP0 ;  /* 0x000000ff2700728c */ /* 0x000fec000bf05300 */
[----:B------:R-:W-:Y:S05]  /*5170*/  PLOP3.LUT P3, PT, PT, PT, UP0, 0x80, 0x8 ;  /* 0x000000000008781c */ /* 0x000fea0003f6f008 */
[----:B------:R-:W1:Y:S01]  /*5180*/  @UP0 LDCU.64 UR6, c[0x0][0x888] ;  /* 0x00011100ff0607ac */ /* 0x000e620008000a00 */
[----:B------:R-:W-:Y:S07]  /*5190*/  @UP0 UIMAD UR4, UR36, UR44, URZ ;  /* 0x0000002c240402a4 */ /* 0x000fee000f8e02ff */
[----:B------:R-:W-:Y:S01]  /*51a0*/  @!P3 PRMT R60, R0, 0x7610, R60 ;  /* 0x00007610003cb816 */ /* 0x000fe2000000003c */
[----:B-1----:R-:W-:Y:S03]  /*51b0*/  @UP0 UIMAD.WIDE UR6, UR4, 0x4, UR6 ;  /* 0x00000004040608a5 */ /* 0x002fe6000f8e0206 */
[----:B------:R-:W1:Y:S03]  /*51c0*/  @!UP0 LDCU UR4, c[0x0][0x880] ;  /* 0x00011000ff0487ac */ /* 0x000e660008000800 */
[----:B------:R-:W-:Y:S01]  /*51d0*/  IMAD.U32 R2, RZ, RZ, UR6 ;  /* 0x00000006ff027e24 */ /* 0x000fe2000f8e00ff */
[----:B------:R-:W-:Y:S05]  /*51e0*/  MOV R3, UR7 ;  /* 0x0000000700037c02 */ /* 0x000fea0008000f00 */
[----:B-----5:R2:W5:Y:S02]  /*51f0*/  @P3 LDG.E R35, desc[UR46][R2.64] ;  /* 0x0000002e02233981 */ /* 0x020564000c1e1900 */
[----:B-12---:R-:W-:Y:S02]  /*5200*/  @!P3 IMAD.U32 R35, RZ, RZ, UR4 ;  /* 0x00000004ff23be24 */ /* 0x006fe4000f8e00ff */
.L_x_82:
[----:B------:R-:W-:Y:S05]  /*5210*/  @!P4 BRA `(.L_x_83) ;  /* 0x000000000020c947 */ /* 0x000fea0003800000 */
[----:B------:R-:W-:Y:S04]  /*5220*/  ISETP.NE.U32.AND P3, PT, R52, RZ, PT ;  /* 0x000000ff3400720c */ /* 0x000fe80003f65070 */
[----:B------:R-:W-:Y:S11]  /*5230*/  ISETP.NE.AND.EX P3, PT, R53, RZ, PT, P3 ;  /* 0x000000ff3500720c */ /* 0x000ff60003f65330 */
[----:B------:R-:W-:Y:S02]  /*5240*/  @!UPT UIADD3 URZ, UPT, UPT, URZ, URZ, URZ ;  /* 0x000000fffffff290 */ /* 0x000fe4000fffe0ff */
[----:B------:R-:W1:Y:S01]  /*5250*/  @P3 LDC.64 R2, c[0x0][0x8a8] ;  /* 0x00022a00ff023b82 */ /* 0x000e620000000a00 */
[----:B------:R-:W-:Y:S04]  /*5260*/  @P3 IMAD R0, R54, UR36, RZ ;  /* 0x0000002436003c24 */ /* 0x000fe8000f8e02ff */
[----:B-1----:R-:W-:Y:S05]  /*5270*/  @P3 IMAD.WIDE R2, R0, 0x4, R2 ;  /* 0x0000000400023825 */ /* 0x002fea00078e0202 */
[----:B-----5:R1:W5:Y:S02]  /*5280*/  @P3 LDG.E R33, desc[UR46][R2.64] ;  /* 0x0000002e02213981 */ /* 0x020364000c1e1900 */
[----:B-1----:R-:W2:Y:S02]  /*5290*/  @!P3 LDC R33, c[0x0][0x8a0] ;  /* 0x00022800ff21bb82 */ /* 0x002ea40000000800 */
.L_x_83:
[----:B-----5:R-:W-:Y:S01]  /*52a0*/  FSETP.NEU.AND P3, PT, R35, RZ, PT ;  /* 0x000000ff2300720b */ /* 0x020fe20003f6d000 */
[----:B------:R-:W-:Y:S01]  /*52b0*/  IMAD.U32 R2, RZ, RZ, UR56 ;  /* 0x00000038ff027e24 */ /* 0x000fe2000f8e00ff */
[----:B------:R-:W-:Y:S01]  /*52c0*/  SEL R5, RZ, 0xffffffff, P2 ;  /* 0xffffffffff057807 */ /* 0x000fe20001000000 */
[----:B------:R-:W-:Y:S01]  /*52d0*/  ULOP3.LUT UR4, UR51, 0x1, URZ, 0x3c, !UPT ;  /* 0x0000000133047892 */ /* 0x000fe2000f8e3cff */
[----:B------:R-:W-:Y:S01]  /*52e0*/  @P1 LOP3.LUT P2, RZ, R60, 0xff, RZ, 0xc0, !PT ;  /* 0x000000ff3cff1812 */ /* 0x000fe2000784c0ff */
[----:B------:R-:W-:Y:S01]  /*52f0*/  BSSY B1, `(.L_x_84) ;  /* 0x000003d000017945 */ /* 0x000fe20003800000 */
[----:B------:R-:W-:Y:S01]  /*5300*/  @P1 SEL R0, RZ, 0xffffffff, P3 ;  /* 0xffffffffff001807 */ /* 0x000fe20001800000 */
[----:B------:R-:W-:Y:S01]  /*5310*/  IMAD.MOV.U32 R47, RZ, RZ, 0x1 ;  /* 0x00000001ff2f7424 */ /* 0x000fe200078e00ff */
[----:B------:R-:W-:Y:S01]  /*5320*/  LEA R2, R2, UR48, 0x3 ;  /* 0x0000003002027c11 */ /* 0x000fe2000f8e18ff */
[----:B------:R-:W-:Y:S01]  /*5330*/  IMAD.U32 R45, RZ, RZ, UR4 ;  /* 0x00000004ff2d7e24 */ /* 0x000fe2000f8e00ff */
[----:B------:R-:W-:Y:S01]  /*5340*/  @P0 SEL R0, R5, R0, !P2 ;  /* 0x0000000005000207 */ /* 0x000fe20005000000 */
[----:B------:R-:W-:Y:S01]  /*5350*/  IMAD.U32 R46, RZ, RZ, UR56 ;  /* 0x00000038ff2e7e24 */ /* 0x000fe2000f8e00ff */
[C---:B------:R-:W-:Y:S02]  /*5360*/  LEA R44, R31.reuse, UR48, 0x3 ;  /* 0x000000301f2c7c11 */ /* 0x040fe4000f8e18ff */
[----:B------:R-:W-:Y:S02]  /*5370*/  CS2R R50, SRZ ;  /* 0x0000000000327805 */ /* 0x000fe4000001ff00 */
[----:B------:R-:W-:Y:S02]  /*5380*/  @P1 LOP3.LUT R0, R0, 0x1, RZ, 0xc0, !PT ;  /* 0x0000000100001812 */ /* 0x000fe400078ec0ff */
[----:B------:R-:W-:Y:S02]  /*5390*/  CS2R R48, SRZ ;  /* 0x0000000000307805 */ /* 0x000fe4000001ff00 */
[----:B------:R-:W-:Y:S02]  /*53a0*/  SHF.L.U32 R3, R68, 0x1f, RZ ;  /* 0x0000001f44037819 */ /* 0x000fe400000006ff */
[----:B------:R-:W-:Y:S02]  /*53b0*/  CS2R R42, SRZ ;  /* 0x00000000002a7805 */ /* 0x000fe4000001ff00 */
[----:B------:R-:W-:Y:S02]  /*53c0*/  ISETP.NE.U32.OR P5, PT, R0, 0x1, !P1 ;  /* 0x000000010000780c */ /* 0x000fe40004fa5470 */
[----:B------:R-:W-:Y:S02]  /*53d0*/  CS2R R40, SRZ ;  /* 0x0000000000287805 */ /* 0x000fe4000001ff00 */
[----:B------:R-:W-:Y:S02]  /*53e0*/  PLOP3.LUT P2, PT, PT, PT, UP1, 0x80, 0x8 ;  /* 0x000000000008781c */ /* 0x000fe40003f4f018 */
[----:B------:R-:W-:Y:S02]  /*53f0*/  LEA.HI R34, R31, R31, RZ, 0x1 ;  /* 0x0000001f1f227211 */ /* 0x000fe400078f08ff */
[----:B------:R-:W-:Y:S02]  /*5400*/  LOP3.LUT P4, R72, R60, 0xff, RZ, 0xc0, !PT ;  /* 0x000000ff3c487812 */ /* 0x000fe4000788c0ff */
[----:B------:R-:W-:Y:S02]  /*5410*/  SEL R4, RZ, 0xffffffff, P3 ;  /* 0xffffffffff047807 */ /* 0x000fe40001800000 */
[----:B------:R-:W-:Y:S02]  /*5420*/  P2R R74, PR, RZ, 0x20 ;  /* 0x00000020ff4a7803 */ /* 0x000fe40000000000 */
[----:B------:R-:W-:Y:S03]  /*5430*/  @P5 SHF.L.U32 R0, R45, 0x1f, RZ ;  /* 0x0000001f2d005819 */ /* 0x000fe600000006ff */
[----:B------:R-:W-:Y:S01]  /*5440*/  @P2 SEL R4, R5, R4, !P4 ;  /* 0x0000000405042207 */ /* 0x000fe20006000000 */
[----:B------:R1:W3:Y:S03]  /*5450*/  @P5 SYNCS.PHASECHK.TRANS64.TRYWAIT P1, [R2+URZ+0x20], R0 ;  /* 0x00002000020055a7 */ /* 0x0002e600080211ff */
[----:B------:R-:W-:Y:S04]  /*5460*/  LOP3.LUT R4, R4, 0x1, RZ, 0xc0, !PT ;  /* 0x0000000104047812 */ /* 0x000fe800078ec0ff */
[----:B------:R-:W-:Y:S04]  /*5470*/  ISETP.NE.U32.AND P2, PT, R4, 0x1, PT ;  /* 0x000000010400780c */ /* 0x000fe80003f45070 */
[----:B------:R-:W-:Y:S01]  /*5480*/  P2R R76, PR, RZ, 0x4 ;  /* 0x00000004ff4c7803 */ /* 0x000fe20000000000 */
[----:B------:R4:W2:Y:S01]  /*5490*/  SYNCS.PHASECHK.TRANS64.TRYWAIT P0, [R44+URZ+0x80], R3 ;  /* 0x000080032c0075a7 */ /* 0x0008a200080011ff */
[C---:B-1----:R-:W-:Y:S01]  /*54a0*/  IMAD.SHL.U32 R0, R34.reuse, 0x20, RZ ;  /* 0x0000002022007824 */ /* 0x042fe200078e00ff */
[----:B------:R-:W-:Y:S04]  /*54b0*/  LOP3.LUT R34, R34, 0xffe, RZ, 0xc0, !PT ;  /* 0x00000ffe22227812 */ /* 0x000fe800078ec0ff */
[----:B------:R-:W-:Y:S01]  /*54c0*/  LOP3.LUT R0, R0, 0xffffffc0, RZ, 0xc0, !PT ;  /* 0xffffffc000007812 */ /* 0x000fe200078ec0ff */
[----:B------:R-:W-:Y:S04]  /*54d0*/  IMAD.IADD R34, R31, 0x1, -R34 ;  /* 0x000000011f227824 */ /* 0x000fe800078e0a22 */
[----:B------:R-:W-:Y:S04]  /*54e0*/  IMAD.IADD R0, R32, 0x1, R0 ;  /* 0x0000000120007824 */ /* 0x000fe800078e0200 */
[----:B------:R-:W-:Y:S01]  /*54f0*/  IMAD R34, R34, 0x100000, R0 ;  /* 0x0010000022227824 */ /* 0x000fe200078e0200 */
[----:B---3--:R-:W-:Y:S01]  /*5500*/  @P5 SEL R47, RZ, 0x1, !P1 ;  /* 0x00000001ff2f5807 */ /* 0x008fe20004800000 */
[----:B----4-:R-:W-:Y:S06]  /*5510*/  @!P5 BRA `(.L_x_85) ;  /* 0x000000000068d947 */ /* 0x010fec0003800000 */
[----:B------:R-:W-:Y:S01]  /*5520*/  HFMA2 R43, -RZ, RZ, 0, 0 ;  /* 0x00000000ff2b7431 */ /* 0x000fe200000001ff */
[----:B------:R-:W-:Y:S01]  /*5530*/  ISETP.NE.AND P1, PT, R47, RZ, PT ;  /* 0x000000ff2f00720c */ /* 0x000fe20003f25270 */
[----:B------:R-:W-:Y:S01]  /*5540*/  IMAD.U32 R0, RZ, RZ, UR56 ;  /* 0x00000038ff007e24 */ /* 0x000fe2000f8e00ff */
[----:B------:R-:W-:Y:S11]  /*5550*/  BSSY B0, `(.L_x_86) ;  /* 0x0000005000007945 */ /* 0x000ff60003800000 */
[----:B------:R-:W-:Y:S05]  /*5560*/  @P1 BRA `(.L_x_87) ;  /* 0x00000000000c1947 */ /* 0x000fea0003800000 */
[----:B------:R-:W-:Y:S04]  /*5570*/  SHF.L.U32 R4, R45, 0x1f, RZ ;  /* 0x0000001f2d047819 */ /* 0x000fe800000006ff */
[----:B------:R-:W1:Y:S02]  /*5580*/  SYNCS.PHASECHK.TRANS64.TRYWAIT P1, [R2+URZ+0x20], R4 ;  /* 0x00002004020075a7 */ /* 0x000e6400080211ff */
[----:B-1----:R-:W-:Y:S05]  /*5590*/  @!P1 BRA `(.L_x_88) ;  /* 0x0000001c006c9947 */ /* 0x002fea0003800000 */
.L_x_87:
[----:B------:R-:W-:Y:S05]  /*55a0*/  BSYNC B0 ;  /* 0x0000000000007941 */ /* 0x000fea0003800000 */
.L_x_86:
[----:B------:R-:W-:Y:S01]  /*55b0*/  ISETP.NE.AND P1, PT, R76, RZ, PT ;  /* 0x000000ff4c00720c */ /* 0x000fe20003f25270 */
[----:B------:R-:W-:Y:S01]  /*55c0*/  IMAD.MOV.U32 R42, RZ, RZ, RZ ;  /* 0x000000ffff2a7224 */ /* 0x000fe200078e00ff */
[----:B------:R-:W-:Y:S02]  /*55d0*/  CS2R R40, SRZ ;  /* 0x0000000000287805 */ /* 0x000fe4000001ff00 */
[----:B------:R-:W-:Y:S02]  /*55e0*/  CS2R R50, SRZ ;  /* 0x0000000000327805 */ /* 0x000fe4000001ff00 */
[----:B------:R-:W-:Y:S07]  /*55f0*/  CS2R R48, SRZ ;  /* 0x0000000000307805 */ /* 0x000fee000001ff00 */
[----:B-1----:R-:W-:Y:S01]  /*5600*/  @P1 IMAD R2, R0, 0x800, R64 ;  /* 0x0000080000021824 */ /* 0x002fe200078e0240 */
[----:B------:R-:W-:Y:S05]  /*5610*/  @P1 WARPSYNC.ALL ;  /* 0x0000000000001948 */ /* 0x000fea0003800000 */
[----:B------:R-:W-:Y:S01]  /*5620*/  @P1 LEA R2, R2, UR48, 0x1 ;  /* 0x0000003002021c11 */ /* 0x000fe2000f8e08ff */
[----:B------:R-:W-:Y:S04]  /*5630*/  UIADD3 UR5, UPT, UPT, UR56, 0x1, URZ ;  /* 0x0000000138057890 */ /* 0x000fe8000fffe0ff */
[----:B------:R1:W3:Y:S01]  /*5640*/  @P1 LDSM.16.M88.4 R40, [R2+0x200] ;  /* 0x000200000228183b */ /* 0x0002e20000000200 */
[----:B------:R-:W-:Y:S01]  /*5650*/  UISETP.NE.AND UP0, UPT, UR5, 0x3, UPT ;  /* 0x000000030500788c */ /* 0x000fe2000bf05270 */
[----:B------:R-:W-:Y:S03]  /*5660*/  @P1 IMAD R0, R69, 0x2, R2 ;  /* 0x0000000245001824 */ /* 0x000fe600078e0202 */
[----:B------:R-:W-:Y:S02]  /*5670*/  USEL UR4, URZ, 0x1, UP0 ;  /* 0x00000001ff047887 */ /* 0x000fe40008000000 */
[----:B------:R1:W4:Y:S01]  /*5680*/  @P1 LDSM.16.M88.4 R48, [R0+0x200] ;  /* 0x000200000030183b */ /* 0x0003220000000200 */
[----:B------:R-:W-:Y:S03]  /*5690*/  USEL UR5, UR5, URZ, UP0 ;  /* 0x000000ff05057287 */ /* 0x000fe60008000000 */
[----:B------:R-:W-:Y:S03]  /*56a0*/  LOP3.LUT R45, R45, UR4, RZ, 0x3c, !PT ;  /* 0x000000042d2d7c12 */ /* 0x000fe6000f8e3cff */
[----:B------:R-:W-:Y:S02]  /*56b0*/  IMAD.U32 R46, RZ, RZ, UR5 ;  /* 0x00000005ff2e7e24 */ /* 0x000fe4000f8e00ff */
.L_x_85:
[----:B------:R-:W-:Y:S05]  /*56c0*/  BSYNC B1 ;  /* 0x0000000000017941 */ /* 0x000fea0003800000 */
.L_x_84:
[----:B-1----:R-:W-:Y:S04]  /*56d0*/  SHF.R.U32.HI R0, RZ, 0x15, R34 ;  /* 0x00000015ff007819 */ /* 0x002fe80000011622 */
[----:B------:R-:W-:Y:S01]  /*56e0*/  LOP3.LUT P1, RZ, R0, 0x3, R65, 0x48, !PT ;  /* 0x0000000300ff7812 */ /* 0x000fe20007824841 */
[----:B------:R-:W-:Y:S01]  /*56f0*/  @!UPT UIADD3 URZ, UPT, UPT, URZ, URZ, URZ ;  /* 0x000000fffffff290 */ /* 0x000fe2000fffe0ff */
[----:B--2---:R-:W-:Y:S11]  /*5700*/  @P0 BRA `(.L_x_89) ;  /* 0x0000000000080947 */ /* 0x004ff60003800000 */
[----:B------:R-:W1:Y:S02]  /*5710*/  SYNCS.PHASECHK.TRANS64.TRYWAIT P0, [R44+URZ+0x80], R3 ;  /* 0x000080032c0075a7 */ /* 0x000e6400080011ff */
[----:B-1----:R-:W-:Y:S05]  /*5720*/  @!P0 BRA `(.L_x_90) ;  /* 0x0000001c001c8947 */ /* 0x002fea0003800000 */
.L_x_89:
[----:B------:R-:W-:Y:S05]  /*5730*/  @!P1 BRA `(.L_x_91) ;  /* 0x0000000000409947 */ /* 0x000fea0003800000 */
[----:B------:R-:W2:Y:S01]  /*5740*/  LDCU.64 UR8, c[0x4][0x70] ;  /* 0x01000e00ff0877ac */ /* 0x000ea20008000a00 */
[----:B-1----:R-:W-:Y:S01]  /*5750*/  MOV R3, 0x0 ;  /* 0x0000000000037802 */ /* 0x002fe20000000f00 */
[----:B------:R-:W-:Y:S02]  /*5760*/  HFMA2 R12, -RZ, RZ, 0, 5.9604644775390625e-08 ;  /* 0x00000001ff0c7431 */ /* 0x000fe400000001ff */
[----:B------:R-:W-:Y:S02]  /*5770*/  IMAD.MOV.U32 R8, RZ, RZ, 0x192 ;  /* 0x00000192ff087424 */ /* 0x000fe400078e00ff */
[----:B------:R-:W-:Y:S01]  /*5780*/  IMAD.MOV.U32 R13, RZ, RZ, RZ ;  /* 0x000000ffff0d7224 */ /* 0x000fe200078e00ff */
[----:B------:R-:W1:Y:S01]  /*5790*/  LDCU.64 UR6, c[0x4][0x78] ;  /* 0x01000f00ff0677ac */ /* 0x000e620008000a00 */
[----:B------:R-:W3:Y:S01]  /*57a0*/  LDC.64 R2, c[0x4][R3] ;  /* 0x0100000003027b82 */ /* 0x000ee20000000a00 */
[----:B------:R-:W5:Y:S01]  /*57b0*/  LDCU.64 UR4, c[0x4][0x10] ;  /* 0x01000200ff0477ac */ /* 0x000f620008000a00 */
[----:B--2---:R-:W-:Y:S01]  /*57c0*/  MOV R5, UR9 ;  /* 0x0000000900057c02 */ /* 0x004fe20008000f00 */
[----:B------:R-:W-:Y:S01]  /*57d0*/  IMAD.U32 R4, RZ, RZ, UR8 ;  /* 0x00000008ff047e24 */ /* 0x000fe2000f8e00ff */
[----:B-1----:R-:W-:Y:S01]  /*57e0*/  MOV R7, UR7 ;  /* 0x0000000700077c02 */ /* 0x002fe20008000f00 */
[----:B------:R-:W-:Y:S01]  /*57f0*/  IMAD.U32 R6, RZ, RZ, UR6 ;  /* 0x00000006ff067e24 */ /* 0x000fe2000f8e00ff */
[----:B-----5:R-:W-:Y:S01]  /*5800*/  MOV R11, UR5 ;  /* 0x00000005000b7c02 */ /* 0x020fe20008000f00 */
[----:B------:R-:W-:Y:S02]  /*5810*/  IMAD.U32 R10, RZ, RZ, UR4 ;  /* 0x00000004ff0a7e24 */ /* 0x000fe4000f8e00ff */
[----:B------:R-:W-:Y:S07]  /*5820*/  LEPC R20, `(.L_x_91) ;  /* 0x000000001014794e */ /* 0x000fee0000000000 */
[----:B---34-:R-:W-:Y:S05]  /*5830*/  CALL.ABS.NOINC R2 ;  /* 0x0000000002007343 */ /* 0x018fea0003c00000 */
.L_x_91:
[----:B-1-3--:R-:W-:Y:S01]  /*5840*/  SHF.L.U32 R3, R40, 0x10, RZ ;  /* 0x0000001028037819 */ /* 0x00afe200000006ff */
[----:B------:R-:W-:Y:S05]  /*5850*/  WARPSYNC.ALL ;  /* 0x0000000000007948 */ /* 0x000fea0003800000 */
[----:B------:R-:W-:Y:S01]  /*5860*/  R2UR UR4, R34 ;  /* 0x00000000220472ca */ /* 0x000fe200000e0000 */
[----:B------:R-:W-:Y:S01]  /*5870*/  BSSY.RECONVERGENT B0, `(.L_x_92) ;  /* 0x0000050000007945 */ /* 0x000fe20003800200 */
[----:B------:R-:W-:Y:S02]  /*5880*/  SHF.L.U32 R20, R42, 0x10, RZ ;  /* 0x000000102a147819 */ /* 0x000fe400000006ff */
[----:B------:R-:W-:Y:S02]  /*5890*/  SHF.L.U32 R75, R69, 0x1, RZ ;  /* 0x00000001454b7819 */ /* 0x000fe400000006ff */
[----:B------:R-:W-:Y:S07]  /*58a0*/  ISETP.NE.AND P0, PT, R70, RZ, PT ;  /* 0x000000ff4600720c */ /* 0x000fee0003f05270 */
[----:B------:R-:W1:Y:S02]  /*58b0*/  LDTM.16dp256bit.x4 R4, tmem[UR4] ;  /* 0x00000004000479ee */ /* 0x000e640008120000 */
[C---:B-1----:R-:W-:Y:S01]  /*58c0*/  FMUL R0, R33.reuse, R4 ;  /* 0x0000000421007220 */ /* 0x042fe20000400000 */
[----:B------:R-:W-:Y:S01]  /*58d0*/  LOP3.LUT R4, R40, 0xffff0000, RZ, 0xc0, !PT ;  /* 0xffff000028047812 */ /* 0x000fe200078ec0ff */
[----:B------:R-:W-:Y:S01]  /*58e0*/  FMUL R2, R33, R5 ;  /* 0x0000000521027220 */ /* 0x000fe20000400000 */
[----:B------:R-:W-:Y:S01]  /*58f0*/  SHF.L.U32 R5, R41, 0x10, RZ ;  /* 0x0000001029057819 */ /* 0x000fe200000006ff */
[----:B------:R-:W-:Y:S01]  /*5900*/  FFMA R0, R35, R3, R0 ;  /* 0x0000000323007223 */ /* 0x000fe20000000000 */
[----:B------:R-:W-:Y:S01]  /*5910*/  FMUL R3, R33, R6 ;  /* 0x0000000621037220 */ /* 0x000fe20000400000 */
[----:B------:R-:W-:Y:S01]  /*5920*/  LOP3.LUT R6, R41, 0xffff0000, RZ, 0xc0, !PT ;  /* 0xffff000029067812 */ /* 0x000fe200078ec0ff */
[----:B------:R-:W-:Y:S01]  /*5930*/  FFMA R2, R35, R4, R2 ;  /* 0x0000000423027223 */ /* 0x000fe20000000002 */
[----:B------:R-:W-:Y:S01]  /*5940*/  FMUL R7, R33, R7 ;  /* 0x0000000721077220 */ /* 0x000fe20000400000 */
[----:B------:R-:W-:Y:S01]  /*5950*/  FFMA R3, R35, R5, R3 ;  /* 0x0000000523037223 */ /* 0x000fe20000000003 */
[C---:B------:R-:W-:Y:S01]  /*5960*/  FMUL R4, R33.reuse, R8 ;  /* 0x0000000821047220 */ /* 0x040fe20000400000 */
[----:B------:R-:W-:Y:S01]  /*5970*/  FMUL R5, R33, R9 ;  /* 0x0000000921057220 */ /* 0x000fe20000400000 */
[----:B------:R-:W-:Y:S01]  /*5980*/  F2FP.BF16.F32.PACK_AB R36, R2, R0 ;  /* 0x000000000224723e */ /* 0x000fe200000010ff */
[C---:B------:R-:W-:Y:S01]  /*5990*/  FFMA R7, R35.reuse, R6, R7 ;  /* 0x0000000623077223 */ /* 0x040fe20000000007 */
[----:B------:R-:W-:Y:S01]  /*59a0*/  LOP3.LUT R0, R42, 0xffff0000, RZ, 0xc0, !PT ;  /* 0xffff00002a007812 */ /* 0x000fe200078ec0ff */
[----:B------:R-:W-:Y:S01]  /*59b0*/  FFMA R4, R35, R20, R4 ;  /* 0x0000001423047223 */ /* 0x000fe20000000004 */
[----:B------:R-:W-:Y:S01]  /*59c0*/  SHF.L.U32 R2, R43, 0x10, RZ ;  /* 0x000000102b027819 */ /* 0x000fe200000006ff */
[----:B------:R-:W-:Y:S01]  /*59d0*/  FMUL R6, R33, R10 ;  /* 0x0000000a21067220 */ /* 0x000fe20000400000 */
[----:B------:R-:W-:Y:S01]  /*59e0*/  F2FP.BF16.F32.PACK_AB R37, R7, R3 ;  /* 0x000000030725723e */ /* 0x000fe200000010ff */
[----:B------:R-:W-:Y:S01]  /*59f0*/  FFMA R5, R35, R0, R5 ;  /* 0x0000000023057223 */ /* 0x000fe20000000005 */
[----:B------:R-:W-:Y:S01]  /*5a00*/  LOP3.LUT R3, R43, 0xffff0000, RZ, 0xc0, !PT ;  /* 0xffff00002b037812 */ /* 0x000fe200078ec0ff */
[----:B------:R-:W-:Y:S01]  /*5a10*/  FFMA R6, R35, R2, R6 ;  /* 0x0000000223067223 */ /* 0x000fe20000000006 */
[C---:B----4-:R-:W-:Y:S01]  /*5a20*/  SHF.L.U32 R7, R48.reuse, 0x10, RZ ;  /* 0x0000001030077819 */ /* 0x050fe200000006ff */
[C---:B------:R-:W-:Y:S01]  /*5a30*/  FMUL R11, R33.reuse, R11 ;  /* 0x0000000b210b7220 */ /* 0x040fe20000400000 */
[----:B------:R-:W-:Y:S01]  /*5a40*/  LOP3.LUT R0, R48, 0xffff0000, RZ, 0xc0, !PT ;  /* 0xffff000030007812 */ /* 0x000fe200078ec0ff */
[----:B------:R-:W-:Y:S01]  /*5a50*/  FMUL R8, R33, R12 ;  /* 0x0000000c21087220 */ /* 0x000fe20000400000 */
[----:B------:R-:W-:Y:S01]  /*5a60*/  SHF.L.U32 R2, R49, 0x10, RZ ;  /* 0x0000001031027819 */ /* 0x000fe200000006ff */
[----:B------:R-:W-:Y:S01]  /*5a70*/  FMUL R9, R33, R13 ;  /* 0x0000000d21097220 */ /* 0x000fe20000400000 */
[----:B------:R-:W-:Y:S01]  /*5a80*/  F2FP.BF16.F32.PACK_AB R38, R5, R4 ;  /* 0x000000040526723e */ /* 0x000fe200000010ff */
[C---:B------:R-:W-:Y:S01]  /*5a90*/  FFMA R11, R35.reuse, R3, R11 ;  /* 0x00000003230b7223 */ /* 0x040fe2000000000b */
[----:B------:R-:W-:Y:S01]  /*5aa0*/  MOV R5, UR56 ;  /* 0x0000003800057c02 */ /* 0x000fe20008000f00 */
[----:B------:R-:W-:Y:S01]  /*5ab0*/  FFMA R8, R35, R7, R8 ;  /* 0x0000000723087223 */ /* 0x000fe20000000008 */
[----:B------:R-:W-:Y:S01]  /*5ac0*/  SHF.L.U32 R3, R51, 0x10, RZ ;  /* 0x0000001033037819 */ /* 0x000fe200000006ff */
[----:B------:R-:W-:Y:S01]  /*5ad0*/  FFMA R9, R35, R0, R9 ;  /* 0x0000000023097223 */ /* 0x000fe20000000009 */
[----:B------:R-:W-:Y:S01]  /*5ae0*/  LOP3.LUT R0, R49, 0xffff0000, RZ, 0xc0, !PT ;  /* 0xffff000031007812 */ /* 0x000fe200078ec0ff */
[----:B------:R-:W-:Y:S01]  /*5af0*/  FMUL R10, R33, R14 ;  /* 0x0000000e210a7220 */ /* 0x000fe20000400000 */
[----:B------:R-:W-:Y:S01]  /*5b00*/  LOP3.LUT R4, R51, 0xffff0000, RZ, 0xc0, !PT ;  /* 0xffff000033047812 */ /* 0x000fe200078ec0ff */
[C---:B------:R-:W-:Y:S01]  /*5b10*/  FMUL R15, R33.reuse, R15 ;  /* 0x0000000f210f7220 */ /* 0x040fe20000400000 */
[----:B------:R-:W-:Y:S01]  /*5b20*/  FMUL R12, R33, R16 ;  /* 0x00000010210c7220 */ /* 0x000fe20000400000 */
[C---:B------:R-:W-:Y:S01]  /*5b30*/  FFMA R10, R35.reuse, R2, R10 ;  /* 0x00000002230a7223 */ /* 0x040fe2000000000a */
[C---:B------:R-:W-:Y:S01]  /*5b40*/  LOP3.LUT R2, R50.reuse, 0xffff0000, RZ, 0xc0, !PT ;  /* 0xffff000032027812 */ /* 0x040fe200078ec0ff */
[----:B------:R-:W-:Y:S01]  /*5b50*/  FFMA R15, R35, R0, R15 ;  /* 0x00000000230f7223 */ /* 0x000fe2000000000f */
[----:B------:R-:W-:Y:S01]  /*5b60*/  SHF.L.U32 R0, R50, 0x10, RZ ;  /* 0x0000001032007819 */ /* 0x000fe200000006ff */
[C---:B------:R-:W-:Y:S01]  /*5b70*/  FMUL R13, R33.reuse, R17 ;  /* 0x00000011210d7220 */ /* 0x040fe20000400000 */
[C---:B------:R-:W-:Y:S01]  /*5b80*/  FMUL R14, R33.reuse, R18 ;  /* 0x00000012210e7220 */ /* 0x040fe20000400000 */
[----:B------:R-:W-:Y:S01]  /*5b90*/  FMUL R19, R33, R19 ;  /* 0x0000001321137220 */ /* 0x000fe20000400000 */
[----:B------:R-:W-:Y:S01]  /*5ba0*/  LEA R5, R5, R64, 0xb ;  /* 0x0000004005057211 */ /* 0x000fe200078e58ff */
[C---:B------:R-:W-:Y:S01]  /*5bb0*/  FFMA R12, R35.reuse, R0, R12 ;  /* 0x00000000230c7223 */ /* 0x040fe2000000000c */
[C---:B------:R-:W-:Y:S01]  /*5bc0*/  FFMA R13, R35.reuse, R2, R13 ;  /* 0x00000002230d7223 */ /* 0x040fe2000000000d */
[C---:B------:R-:W-:Y:S01]  /*5bd0*/  FFMA R14, R35.reuse, R3, R14 ;  /* 0x00000003230e7223 */ /* 0x040fe2000000000e */
[----:B------:R-:W-:Y:S01]  /*5be0*/  FFMA R19, R35, R4, R19 ;  /* 0x0000000423137223 */ /* 0x000fe20000000013 */
[----:B------:R-:W-:Y:S02]  /*5bf0*/  F2FP.BF16.F32.PACK_AB R39, R11, R6 ;  /* 0x000000060b27723e */ /* 0x000fe400000010ff */
[----:B------:R-:W-:Y:S02]  /*5c00*/  LEA R5, R5, UR48, 0x1 ;  /* 0x0000003005057c11 */ /* 0x000fe4000f8e08ff */
[----:B------:R-:W-:Y:S02]  /*5c10*/  F2FP.BF16.F32.PACK_AB R8, R9, R8 ;  /* 0x000000080908723e */ /* 0x000fe400000010ff */
[----:B------:R-:W-:Y:S01]  /*5c20*/  F2FP.BF16.F32.PACK_AB R9, R15, R10 ;  /* 0x0000000a0f09723e */ /* 0x000fe200000010ff */
[----:B------:R1:W-:Y:S01]  /*5c30*/  STSM.16.M88.4 [R5+0x200], R36 ;  /* 0x0002002405007844 */ /* 0x0003e20000000200 */
[----:B------:R-:W-:Y:S02]  /*5c40*/  F2FP.BF16.F32.PACK_AB R10, R13, R12 ;  /* 0x0000000c0d0a723e */ /* 0x000fe400000010ff */
[----:B------:R-:W-:Y:S02]  /*5c50*/  F2FP.BF16.F32.PACK_AB R11, R19, R14 ;  /* 0x0000000e130b723e */ /* 0x000fe400000010ff */
[----:B------:R-:W-:Y:S05]  /*5c60*/  IADD3 R0, PT, PT, R75, 0x200, R5 ;  /* 0x000002004b007810 */ /* 0x000fea0007ffe005 */
[----:B------:R1:W-:Y:S01]  /*5c70*/  STSM.16.M88.4 [R0], R8 ;  /* 0x0000000800007844 */ /* 0x0003e20000000200 */
[----:B------:R-:W-:Y:S01]  /*5c80*/  @!PT LDS RZ, [RZ] ;  /* 0x00000000fffff984 */ /* 0x000fe20000000800 */
[----:B------:R-:W-:Y:S01]  /*5c90*/  @!PT LDS RZ, [RZ] ;  /* 0x00000000fffff984 */ /* 0x000fe20000000800 */
[----:B------:R-:W-:Y:S01]  /*5ca0*/  @!PT LDS RZ, [RZ] ;  /* 0x00000000fffff984 */ /* 0x000fe20000000800 */
[----:B------:R-:W-:Y:S01]  /*5cb0*/  @!PT LDS RZ, [RZ] ;  /* 0x00000000fffff984 */ /* 0x000fe20000000800 */
[----:B------:R2:W-:Y:S07]  /*5cc0*/  MEMBAR.ALL.CTA ;  /* 0x0000000000007992 */ /* 0x0005ee0000008000 */
[----:B--2---:R-:W2:Y:S02]  /*5cd0*/  FENCE.VIEW.ASYNC.S ;  /* 0x00000000000073c6 */ /* 0x004ea40000000000 */
[----:B--2---:R-:W-:Y:S06]  /*5ce0*/  BAR.SYNC.DEFER_BLOCKING 0x1, 0x80 ;  /* 0x0042000000007b1d */ /* 0x004fec0000010000 */
[----:B------:R-:W-:Y:S05]  /*5cf0*/  @P0 BRA `(.L_x_93) ;  /* 0x00000000001c0947 */ /* 0x000fea0003800000 */
[----:B------:R-:W-:Y:S02]  /*5d00*/  UIADD3 UR6, UP0, UPT, UR54, 0x680, URZ ;  /* 0x0000068036067890 */ /* 0x000fe4000ff1e0ff */
[----:B------:R-:W-:Y:S02]  /*5d10*/  ULEA UR4, UR56, UR48, 0xc ;  /* 0x0000003038047291 */ /* 0x000fe4000f8e60ff */
[----:B------:R-:W-:Y:S02]  /*5d20*/  UIADD3.X UR7, UPT, UPT, URZ, UR55, URZ, UP0, !UPT ;  /* 0x00000037ff077290 */ /* 0x000fe400087fe4ff */
[----:B------:R-:W-:Y:S01]  /*5d30*/  UIADD3 UR40, UPT, UPT, UR4, 0x200, URZ ;  /* 0x0000020004287890 */ /* 0x000fe2000fffe0ff */
[----:B------:R-:W-:Y:S08]  /*5d40*/  UMOV UR43, UR36 ;  /* 0x00000024002b7c82 */ /* 0x000ff00008000000 */
[----:B------:R2:W-:Y:S02]  /*5d50*/  UTMASTG.3D [UR40], [UR6] ;  /* 0x00000028060073b5 */ /* 0x0005e40008010000 */
[----:B--2---:R0:W-:Y:S02]  /*5d60*/  UTMACMDFLUSH ;  /* 0x00000000000079b7 */ /* 0x0041e40000000000 */
.L_x_93:
[----:B------:R-:W-:Y:S05]  /*5d70*/  BSYNC.RECONVERGENT B0 ;  /* 0x0000000000007941 */ /* 0x000fea0003800200 */
.L_x_92:
[----:B------:R-:W-:Y:S01]  /*5d80*/  UIADD3 UR40, UPT, UPT, UR56, 0x1, URZ ;  /* 0x0000000138287890 */ /* 0x000fe2000fffe0ff */
[----:B------:R-:W-:Y:S03]  /*5d90*/  BSSY.RECONVERGENT B0, `(.L_x_94) ;  /* 0x0000005000007945 */ /* 0x000fe60003800200 */
[----:B------:R-:W-:Y:S04]  /*5da0*/  UISETP.NE.AND UP0, UPT, UR40, 0x3, UPT ;  /* 0x000000032800788c */ /* 0x000fe8000bf05270 */
[----:B------:R-:W-:Y:S01]  /*5db0*/  USEL UR43, UR40, URZ, UP0 ;  /* 0x000000ff282b7287 */ /* 0x000fe20008000000 */
[----:B------:R-:W-:Y:S11]  /*5dc0*/  @P0 BRA `(.L_x_95) ;  /* 0x0000000000040947 */ /* 0x000ff60003800000 */
[----:B------:R-:W-:Y:S04]  /*5dd0*/  DEPBAR.LE SB0, 0x1 ;  /* 0x000080400000791a */ /* 0x000fe80000000000 */
.L_x_95:
[----:B------:R-:W-:Y:S05]  /*5de0*/  BSYNC.RECONVERGENT B0 ;  /* 0x0000000000007941 */ /* 0x000fea0003800200 */
.L_x_94:
[----:B------:R-:W-:Y:S01]  /*5df0*/  BAR.SYNC.DEFER_BLOCKING 0x1, 0x80 ;  /* 0x0042000000007b1d */ /* 0x000fe20000010000 */
[----:B------:R-:W-:Y:S01]  /*5e00*/  ISETP.NE.AND P1, PT, R74, RZ, PT ;  /* 0x000000ff4a00720c */ /* 0x000fe20003f25270 */
[----:B------:R-:W-:Y:S01]  /*5e10*/  UISETP.NE.AND UP0, UPT, UR50, URZ, UPT ;  /* 0x000000ff3200728c */ /* 0x000fe2000bf05270 */
[----:B------:R-:W-:Y:S11]  /*5e20*/  LEA R2, R46, UR48, 0x3 ;  /* 0x000000302e027c11 */ /* 0x000ff6000f8e18ff */
[----:B------:R-:W-:Y:S01]  /*5e30*/  @P1 SHF.L.U32 R3, R45, 0x1f, RZ ;  /* 0x0000001f2d031819 */ /* 0x000fe200000006ff */
[----:B------:R-:W-:Y:S06]  /*5e40*/  BRA.U !UP0, `(.L_x_96) ;  /* 0x0000000108247547 */ /* 0x000fec000b800000 */
[----:B------:R-:W-:Y:S01]  /*5e50*/  IMAD.U32 R4, RZ, RZ, UR49 ;  /* 0x00000031ff047e24 */ /* 0x000fe2000f8e00ff */
[----:B-1----:R-:W-:Y:S01]  /*5e60*/  MOV R0, UR37 ;  /* 0x0000002500007c02 */ /* 0x002fe20008000f00 */
[----:B------:R-:W-:Y:S03]  /*5e70*/  UIADD3 UR49, UPT, UPT, UR49, 0x1, URZ ;  /* 0x0000000131317890 */ /* 0x000fe6000fffe0ff */
[----:B------:R-:W-:Y:S01]  /*5e80*/  @P1 LEA R4, R4, UR48, 0x3 ;  /* 0x0000003004041c11 */ /* 0x000fe2000f8e18ff */
[----:B------:R-:W-:Y:S04]  /*5e90*/  UISETP.NE.AND UP0, UPT, UR49, 0x3, UPT ;  /* 0x000000033100788c */ /* 0x000fe8000bf05270 */
[----:B------:R-:W-:Y:S01]  /*5ea0*/  @P1 VIADD R4, R4, 0x38 ;  /* 0x0000003804041836 */ /* 0x000fe20000000000 */
[----:B------:R-:W-:Y:S04]  /*5eb0*/  USEL UR49, UR49, URZ, UP0 ;  /* 0x000000ff31317287 */ /* 0x000fe80008000000 */
[----:B------:R-:W-:Y:S04]  /*5ec0*/  @P1 PRMT R0, R0, 0x654, R4 ;  /* 0x0000065400001816 */ /* 0x000fe80000000004 */
[----:B------:R2:W-:Y:S04]  /*5ed0*/  @P1 SYNCS.ARRIVE.TRANS64.RED.A1T0 RZ, [R0+URZ], RZ ;  /* 0x000000ff00ff19a7 */ /* 0x0005e800081004ff */
.L_x_96:
[----:B------:R-:W3:Y:S01]  /*5ee0*/  @P1 SYNCS.PHASECHK.TRANS64.TRYWAIT P0, [R2+URZ+0x20], R3 ;  /* 0x00002003020015a7 */ /* 0x000ee200080011ff */
[----:B------:R-:W-:Y:S01]  /*5ef0*/  BSSY B1, `(.L_x_97) ;  /* 0x0000013000017945 */ /* 0x000fe20003800000 */
[----:B---3--:R-:W-:Y:S03]  /*5f00*/  @P1 SEL R47, RZ, 0x1, !P0 ;  /* 0x00000001ff2f1807 */ /* 0x008fe60004000000 */
[----:B------:R-:W-:Y:S05]  /*5f10*/  @!P1 BRA `(.L_x_98) ;  /* 0x0000000000409947 */ /* 0x000fea0003800000 */
[----:B------:R-:W-:Y:S01]  /*5f20*/  ISETP.NE.AND P1, PT, R76, RZ, PT ;  /* 0x000000ff4c00720c */ /* 0x000fe20003f25270 */
[----:B------:R-:W-:Y:S01]  /*5f30*/  BSSY B0, `(.L_x_99) ;  /* 0x0000009000007945 */ /* 0x000fe20003800000 */
[----:B------:R-:W-:Y:S11]  /*5f40*/  ISETP.NE.AND P0, PT, R47, RZ, PT ;  /* 0x000000ff2f00720c */ /* 0x000ff60003f05270 */
[----:B------:R-:W-:Y:S05]  /*5f50*/  @P1 IMAD R3, R46, 0x800, R64 ;  /* 0x000008002e031824 */ /* 0x000fea00078e0240 */
[----:B------:R-:W-:Y:S05]  /*5f60*/  @P1 LEA R3, R3, UR48, 0x1 ;  /* 0x0000003003031c11 */ /* 0x000fea000f8e08ff */
[----:B-12---:R-:W-:Y:S01]  /*5f70*/  @P1 IMAD.IADD R0, R75, 0x1, R3 ;  /* 0x000000014b001824 */ /* 0x006fe200078e0203 */
[----:B------:R-:W-:Y:S06]  /*5f80*/  @P0 BRA `(.L_x_100) ;  /* 0x00000000000c0947 */ /* 0x000fec0003800000 */
[----:B------:R-:W-:Y:S04]  /*5f90*/  SHF.L.U32 R45, R45, 0x1f, RZ ;  /* 0x0000001f2d2d7819 */ /* 0x000fe800000006ff */
[----:B------:R-:W1:Y:S02]  /*5fa0*/  SYNCS.PHASECHK.TRANS64.TRYWAIT P0, [R2+URZ+0x20], R45 ;  /* 0x0000202d020075a7 */ /* 0x000e6400080011ff */
[----:B-1----:R-:W-:Y:S05]  /*5fb0*/  @!P0 BRA `(.L_x_101) ;  /* 0x00000014000c8947 */ /* 0x002fea0003800000 */
.L_x_100:
[----:B------:R-:W-:Y:S05]  /*5fc0*/  BSYNC B0 ;  /* 0x0000000000007941 */ /* 0x000fea0003800000 */
.L_x_99:
[----:B------:R-:W-:Y:S11]  /*5fd0*/  ISETP.NE.AND P0, PT, R76, RZ, PT ;  /* 0x000000ff4c00720c */ /* 0x000ff60003f05270 */
[----:B------:R-:W-:Y:S02]  /*5fe0*/  @!UPT UIADD3 URZ, UPT, UPT, URZ, URZ, URZ ;  /* 0x000000fffffff290 */ /* 0x000fe4000fffe0ff */
[----:B------:R-:W-:Y:S05]  /*5ff0*/  @P0 WARPSYNC.ALL ;  /* 0x0000000000000948 */ /* 0x000fea0003800000 */
[----:B------:R3:W4:Y:S04]  /*6000*/  @P0 LDSM.16.M88.4 R40, [R3+0x200] ;  /* 0x000200000328083b */ /* 0x0007280000000200 */
[----:B------:R3:W2:Y:S02]  /*6010*/  @P0 LDSM.16.M88.4 R48, [R0+0x200] ;  /* 0x000200000030083b */ /* 0x0006a40000000200 */
.L_x_98:
[----:B------:R-:W-:Y:S05]  /*6020*/  BSYNC B1 ;  /* 0x0000000000017941 */ /* 0x000fea0003800000 */
.L_x_97:
[----:B-123--:R-:W-:Y:S05]  /*6030*/  VIADD R0, R34, 0x20 ;  /* 0x0000002022007836 */ /* 0x00efea0000000000 */
[----:B------:R-:W-:Y:S04]  /*6040*/  SHF.R.U32.HI R0, RZ, 0x15, R0 ;  /* 0x00000015ff007819 */ /* 0x000fe80000011600 */
[----:B------:R-:W-:Y:S11]  /*6050*/  LOP3.LUT P0, RZ, R0, 0x3, R65, 0x48, !PT ;  /* 0x0000000300ff7812 */ /* 0x000ff60007804841 */
[----:B------:R-:W-:Y:S02]  /*6060*/  @!UPT UIADD3 URZ, UPT, UPT, URZ, URZ, URZ ;  /* 0x000000fffffff290 */ /* 0x000fe4000fffe0ff */
[----:B------:R-:W-:Y:S05]  /*6070*/  @!P0 BRA `(.L_x_102) ;  /* 0x0000000000408947 */ /* 0x000fea0003800000 */
[----:B------:R-:W1:Y:S01]  /*6080*/  LDCU.64 UR8, c[0x4][0x70] ;  /* 0x01000e00ff0877ac */ /* 0x000e620008000a00 */
[----:B------:R-:W-:Y:S01]  /*6090*/  MOV R3, 0x0 ;  /* 0x0000000000037802 */ /* 0x000fe20000000f00 */
[----:B------:R-:W-:Y:S02]  /*60a0*/  HFMA2 R12, -RZ, RZ, 0, 5.9604644775390625e-08 ;  /* 0x00000001ff0c7431 */ /* 0x000fe400000001ff */
[----:B------:R-:W-:Y:S02]  /*60b0*/  IMAD.MOV.U32 R8, RZ, RZ, 0x192 ;  /* 0x00000192ff087424 */ /* 0x000fe400078e00ff */
[----:B------:R-:W-:Y:S01]  /*60c0*/  IMAD.MOV.U32 R13, RZ, RZ, RZ ;  /* 0x000000ffff0d7224 */ /* 0x000fe200078e00ff */
[----:B------:R-:W2:Y:S01]  /*60d0*/  LDCU.64 UR6, c[0x4][0x78] ;  /* 0x01000f00ff0677ac */ /* 0x000ea20008000a00 */
[----:B------:R-:W3:Y:S01]  /*60e0*/  LDC.64 R2, c[0x4][R3] ;  /* 0x0100000003027b82 */ /* 0x000ee20000000a00 */
[----:B------:R-:W5:Y:S01]  /*60f0*/  LDCU.64 UR4, c[0x4][0x10] ;  /* 0x01000200ff0477ac */ /* 0x000f620008000a00 */
[----:B-1----:R-:W-:Y:S01]  /*6100*/  MOV R5, UR9 ;  /* 0x0000000900057c02 */ /* 0x002fe20008000f00 */
[----:B------:R-:W-:Y:S01]  /*6110*/  IMAD.U32 R4, RZ, RZ, UR8 ;  /* 0x00000008ff047e24 */ /* 0x000fe2000f8e00ff */
[----:B--2---:R-:W-:Y:S01]  /*6120*/  MOV R7, UR7 ;  /* 0x0000000700077c02 */ /* 0x004fe20008000f00 */
[----:B------:R-:W-:Y:S01]  /*6130*/  IMAD.U32 R6, RZ, RZ, UR6 ;  /* 0x00000006ff067e24 */ /* 0x000fe2000f8e00ff */
[----:B-----5:R-:W-:Y:S01]  /*6140*/  MOV R11, UR5 ;  /* 0x00000005000b7c02 */ /* 0x020fe20008000f00 */
[----:B------:R-:W-:Y:S02]  /*6150*/  IMAD.U32 R10, RZ, RZ, UR4 ;  /* 0x00000004ff0a7e24 */ /* 0x000fe4000f8e00ff */
[----:B------:R-:W-:Y:S07]  /*6160*/  LEPC R20, `(.L_x_102) ;  /* 0x000000001014794e */ /* 0x000fee0000000000 */
[----:B---34-:R-:W-:Y:S05]  /*6170*/  CALL.ABS.NOINC R2 ;  /* 0x0000000002007343 */ /* 0x018fea0003c00000 */
.L_x_102:
[----:B------:R-:W-:Y:S01]  /*6180*/  ISETP.NE.AND P0, PT, R70, RZ, PT ;  /* 0x000000ff4600720c */ /* 0x000fe20003f05270 */
[----:B------:R-:W-:Y:S05]  /*6190*/  WARPSYNC.ALL ;  /* 0x0000000000007948 */ /* 0x000fea0003800000 */
[----:B------:R-:W-:Y:S01]  /*61a0*/  R2UR UR4, R34 ;  /* 0x00000000220472ca */ /* 0x000fe200000e0000 */
[----:B------:R-:W-:Y:S01]  /*61b0*/  BSSY.RECONVERGENT B0, `(.L_x_103) ;  /* 0x0000056000007945 */ /* 0x000fe20003800200 */
[C---:B----4-:R-:W-:Y:S02]  /*61c0*/  SHF.L.U32 R20, R40.reuse, 0x10, RZ ;  /* 0x0000001028147819 */ /* 0x050fe400000006ff */
[----:B------:R-:W-:Y:S02]  /*61d0*/  LOP3.LUT R21, R40, 0xffff0000, RZ, 0xc0, !PT ;  /* 0xffff000028157812 */ /* 0x000fe400078ec0ff */
[C---:B------:R-:W-:Y:S02]  /*61e0*/  SHF.L.U32 R34, R41.reuse, 0x10, RZ ;  /* 0x0000001029227819 */ /* 0x040fe400000006ff */
[----:B------:R-:W-:Y:S02]  /*61f0*/  R2UR UR5, R44 ;  /* 0x000000002c0572ca */ /* 0x000fe400000e0000 */
[----:B------:R-:W-:Y:S02]  /*6200*/  LOP3.LUT R36, R41, 0xffff0000, RZ, 0xc0, !PT ;  /* 0xffff000029247812 */ /* 0x000fe400078ec0ff */
[C---:B------:R-:W-:Y:S01]  /*6210*/  SHF.L.U32 R37, R42.reuse, 0x10, RZ ;  /* 0x000000102a257819 */ /* 0x040fe200000006ff */
[----:B------:R-:W1:Y:S01]  /*6220*/  LDTM.16dp256bit.x4 R4, tmem[UR4+0x20] ;  /* 0x00002004000479ee */ /* 0x000e620008120000 */
[----:B------:R-:W-:Y:S01]  /*6230*/  LOP3.LUT R38, R42, 0xffff0000, RZ, 0xc0, !PT ;  /* 0xffff00002a267812 */ /* 0x000fe200078ec0ff */
[----:B------:R-:W-:Y:S01]  /*6240*/  NOP ;  /* 0x0000000000007918 */ /* 0x000fe20000000000 */
[C---:B------:R-:W-:Y:S02]  /*6250*/  SHF.L.U32 R39, R43.reuse, 0x10, RZ ;  /* 0x000000102b277819 */ /* 0x040fe400000006ff */
[----:B------:R-:W-:Y:S02]  /*6260*/  LOP3.LUT R40, R43, 0xffff0000, RZ, 0xc0, !PT ;  /* 0xffff00002b287812 */ /* 0x000fe400078ec0ff */
[C---:B------:R-:W-:Y:S01]  /*6270*/  SHF.L.U32 R41, R48.reuse, 0x10, RZ ;  /* 0x0000001030297819 */ /* 0x040fe200000006ff */
[----:B------:R-:W-:Y:S01]  /*6280*/  UIADD3 UR5, UPT, UPT, UR5, 0xa0, URZ ;  /* 0x000000a005057890 */ /* 0x000fe2000fffe0ff */
[----:B------:R-:W-:Y:S02]  /*6290*/  LOP3.LUT R42, R48, 0xffff0000, RZ, 0xc0, !PT ;  /* 0xffff0000302a7812 */ /* 0x000fe400078ec0ff */
[C---:B------:R-:W-:Y:S01]  /*62a0*/  SHF.L.U32 R43, R49.reuse, 0x10, RZ ;  /* 0x00000010312b7819 */ /* 0x040fe200000006ff */
[----:B------:R-:W-:Y:S01]  /*62b0*/  UPRMT UR5, UR37, 0x654, UR5 ;  /* 0x0000065425057896 */ /* 0x000fe20008000005 */
[----:B------:R-:W-:Y:S02]  /*62c0*/  LOP3.LUT R44, R49, 0xffff0000, RZ, 0xc0, !PT ;  /* 0xffff0000312c7812 */ /* 0x000fe400078ec0ff */
[C---:B------:R-:W-:Y:S02]  /*62d0*/  SHF.L.U32 R45, R50.reuse, 0x10, RZ ;  /* 0x00000010322d7819 */ /* 0x040fe400000006ff */
[----:B------:R-:W-:Y:S02]  /*62e0*/  LOP3.LUT R46, R50, 0xffff0000, RZ, 0xc0, !PT ;  /* 0xffff0000322e7812 */ /* 0x000fe400078ec0ff */
[C---:B------:R-:W-:Y:S02]  /*62f0*/  SHF.L.U32 R47, R51.reuse, 0x10, RZ ;  /* 0x00000010332f7819 */ /* 0x040fe400000006ff */
[----:B-1----:R-:W-:Y:S01]  /*6300*/  SYNCS.ARRIVE.TRANS64.RED.A1T0 RZ, [UR5], RZ ;  /* 0x000000ffffff79a7 */ /* 0x002fe20008100405 */
[----:B------:R-:W-:Y:S01]  /*6310*/  LOP3.LUT R48, R51, 0xffff0000, RZ, 0xc0, !PT ;  /* 0xffff000033307812 */ /* 0x000fe200078ec0ff */
[C---:B------:R-:W-:Y:S01]  /*6320*/  FMUL R4, R33.reuse, R4 ;  /* 0x0000000421047220 */ /* 0x040fe20000400000 */
[C---:B------:R-:W-:Y:S01]  /*6330*/  FMUL R5, R33.reuse, R5 ;  /* 0x0000000521057220 */ /* 0x040fe20000400000 */
[C---:B------:R-:W-:Y:S01]  /*6340*/  FMUL R6, R33.reuse, R6 ;  /* 0x0000000621067220 */ /* 0x040fe20000400000 */
[----:B------:R-:W-:Y:S01]  /*6350*/  FMUL R7, R33, R7 ;  /* 0x0000000721077220 */ /* 0x000fe20000400000 */
[C---:B------:R-:W-:Y:S01]  /*6360*/  FFMA R4, R35.reuse, R20, R4 ;  /* 0x0000001423047223 */ /* 0x040fe20000000004 */
[C---:B------:R-:W-:Y:S01]  /*6370*/  FFMA R5, R35.reuse, R21, R5 ;  /* 0x0000001523057223 */ /* 0x040fe20000000005 */
[C---:B------:R-:W-:Y:S01]  /*6380*/  FFMA R6, R35.reuse, R34, R6 ;  /* 0x0000002223067223 */ /* 0x040fe20000000006 */
[----:B------:R-:W-:Y:S01]  /*6390*/  FFMA R7, R35, R36, R7 ;  /* 0x0000002423077223 */ /* 0x000fe20000000007 */
[C---:B------:R-:W-:Y:S01]  /*63a0*/  FMUL R8, R33.reuse, R8 ;  /* 0x0000000821087220 */ /* 0x040fe20000400000 */
[----:B------:R-:W-:Y:S01]  /*63b0*/  FMUL R9, R33, R9 ;  /* 0x0000000921097220 */ /* 0x000fe20000400000 */
[----:B------:R-:W-:Y:S01]  /*63c0*/  F2FP.BF16.F32.PACK_AB R4, R5, R4 ;  /* 0x000000040504723e */ /* 0x000fe200000010ff */
[----:B------:R-:W-:Y:S01]  /*63d0*/  FMUL R10, R33, R10 ;  /* 0x0000000a210a7220 */ /* 0x000fe20000400000 */
[----:B------:R-:W-:Y:S01]  /*63e0*/  F2FP.BF16.F32.PACK_AB R5, R7, R6 ;  /* 0x000000060705723e */ /* 0x000fe200000010ff */
[C---:B------:R-:W-:Y:S01]  /*63f0*/  FFMA R8, R35.reuse, R37, R8 ;  /* 0x0000002523087223 */ /* 0x040fe20000000008 */
[----:B------:R-:W-:Y:S01]  /*6400*/  FFMA R9, R35, R38, R9 ;  /* 0x0000002623097223 */ /* 0x000fe20000000009 */
[C---:B------:R-:W-:Y:S01]  /*6410*/  FMUL R11, R33.reuse, R11 ;  /* 0x0000000b210b7220 */ /* 0x040fe20000400000 */
[C---:B------:R-:W-:Y:S01]  /*6420*/  FMUL R0, R33.reuse, R12 ;  /* 0x0000000c21007220 */ /* 0x040fe20000400000 */
[----:B------:R-:W-:Y:S01]  /*6430*/  FMUL R2, R33, R13 ;  /* 0x0000000d21027220 */ /* 0x000fe20000400000 */
[----:B------:R-:W-:Y:S01]  /*6440*/  FFMA R10, R35, R39, R10 ;  /* 0x00000027230a7223 */ /* 0x000fe2000000000a */
[----:B------:R-:W-:Y:S01]  /*6450*/  FMUL R3, R33, R14 ;  /* 0x0000000e21037220 */ /* 0x000fe20000400000 */
[----:B------:R-:W-:Y:S01]  /*6460*/  F2FP.BF16.F32.PACK_AB R6, R9, R8 ;  /* 0x000000080906723e */ /* 0x000fe200000010ff */
[----:B------:R-:W-:Y:S01]  /*6470*/  FFMA R11, R35, R40, R11 ;  /* 0x00000028230b7223 */ /* 0x000fe2000000000b */
[C---:B------:R-:W-:Y:S01]  /*6480*/  FMUL R15, R33.reuse, R15 ;  /* 0x0000000f210f7220 */ /* 0x040fe20000400000 */
[----:B------:R-:W-:Y:S01]  /*6490*/  FMUL R12, R33, R16 ;  /* 0x00000010210c7220 */ /* 0x000fe20000400000 */
[----:B------:R-:W-:Y:S01]  /*64a0*/  FFMA R0, R35, R41, R0 ;  /* 0x0000002923007223 */ /* 0x000fe20000000000 */
[----:B------:R-:W-:Y:S01]  /*64b0*/  MOV R8, UR43 ;  /* 0x0000002b00087c02 */ /* 0x000fe20008000f00 */
[----:B------:R-:W-:Y:S01]  /*64c0*/  FMUL R13, R33, R17 ;  /* 0x00000011210d7220 */ /* 0x000fe20000400000 */
[----:B------:R-:W-:Y:S01]  /*64d0*/  FFMA R2, R35, R42, R2 ;  /* 0x0000002a23027223 */ /* 0x000fe20000000002 */
[----:B------:R-:W-:Y:S01]  /*64e0*/  FMUL R14, R33, R18 ;  /* 0x00000012210e7220 */ /* 0x000fe20000400000 */
[C---:B------:R-:W-:Y:S01]  /*64f0*/  FFMA R3, R35.reuse, R43, R3 ;  /* 0x0000002b23037223 */ /* 0x040fe20000000003 */
[----:B------:R-:W-:Y:S01]  /*6500*/  FFMA R15, R35, R44, R15 ;  /* 0x0000002c230f7223 */ /* 0x000fe2000000000f */
[----:B------:R-:W-:Y:S01]  /*6510*/  FMUL R19, R33, R19 ;  /* 0x0000001321137220 */ /* 0x000fe20000400000 */
[C---:B------:R-:W-:Y:S01]  /*6520*/  FFMA R12, R35.reuse, R45, R12 ;  /* 0x0000002d230c7223 */ /* 0x040fe2000000000c */
[----:B------:R-:W-:Y:S01]  /*6530*/  LEA R8, R8, R64, 0xb ;  /* 0x0000004008087211 */ /* 0x000fe200078e58ff */
        /* <DEDUP_REMOVED lines=22> */
[----:B------:R-:W-:Y:S02]  /*66a0*/  UIADD3 UR5, UPT, UPT, UR41, 0x20, URZ ;  /* 0x0000002029057890 */ /* 0x000fe4000fffe0ff */
[----:B------:R-:W-:Y:S02]  /*66b0*/  UIADD3 UR4, UPT, UPT, UR10, 0x200, URZ ;  /* 0x000002000a047890 */ /* 0x000fe4000fffe0ff */
[----:B------:R-:W-:Y:S01]  /*66c0*/  UIADD3.X UR9, UPT, UPT, URZ, UR55, URZ, UP0, !UPT ;  /* 0x00000037ff097290 */ /* 0x000fe200087fe4ff */
[----:B------:R-:W-:Y:S01]  /*66d0*/  UMOV UR6, UR42 ;  /* 0x0000002a00067c82 */ /* 0x000fe20008000000 */
[----:B------:R-:W-:Y:S07]  /*66e0*/  UMOV UR7, UR36 ;  /* 0x0000002400077c82 */ /* 0x000fee0008000000 */
[----:B------:R2:W-:Y:S02]  /*66f0*/  UTMASTG.3D [UR4], [UR8] ;  /* 0x00000004080073b5 */ /* 0x0005e40008010000 */
[----:B--2---:R0:W-:Y:S02]  /*6700*/  UTMACMDFLUSH ;  /* 0x00000000000079b7 */ /* 0x0041e40000000000 */
.L_x_104:
[----:B------:R-:W-:Y:S05]  /*6710*/  BSYNC.RECONVERGENT B0 ;  /* 0x0000000000007941 */ /* 0x000fea0003800200 */
.L_x_103:
[----:B------:R-:W-:Y:S01]  /*6720*/  UIADD3 UR43, UPT, UPT, UR43, 0x1, URZ ;  /* 0x000000012b2b7890 */ /* 0x000fe2000fffe0ff */
[----:B------:R-:W-:Y:S03]  /*6730*/  BSSY.RECONVERGENT B0, `(.L_x_105) ;  /* 0x0000008000007945 */ /* 0x000fe60003800200 */
[----:B------:R-:W-:Y:S04]  /*6740*/  UISETP.NE.AND UP0, UPT, UR43, 0x3, UPT ;  /* 0x000000032b00788c */ /* 0x000fe8000bf05270 */
[----:B------:R-:W-:Y:S02]  /*6750*/  UISETP.EQ.XOR UP1, UPT, UR40, 0x3, !UP0 ;  /* 0x000000032800788c */ /* 0x000fe4000c722a70 */
[----:B------:R-:W-:Y:S02]  /*6760*/  USEL UR56, UR43, URZ, UP0 ;  /* 0x000000ff2b387287 */ /* 0x000fe40008000000 */
[----:B------:R-:W-:Y:S04]  /*6770*/  USEL UR4, URZ, 0x1, !UP1 ;  /* 0x00000001ff047887 */ /* 0x000fe8000c800000 */
[----:B------:R-:W-:Y:S01]  /*6780*/  ULOP3.LUT UR51, UR51, UR4, URZ, 0x3c, !UPT ;  /* 0x0000000433337292 */ /* 0x000fe2000f8e3cff */
[----:B------:R-:W-:Y:S11]  /*6790*/  @P0 BRA `(.L_x_106) ;  /* 0x0000000000040947 */ /* 0x000ff60003800000 */
[----:B------:R-:W-:Y:S04]  /*67a0*/  DEPBAR.LE SB0, 0x1 ;  /* 0x000080400000791a */ /* 0x000fe80000000000 */
.L_x_106:
[----:B------:R-:W-:Y:S05]  /*67b0*/  BSYNC.RECONVERGENT B0 ;  /* 0x0000000000007941 */ /* 0x000fea0003800200 */
.L_x_105:
[----:B------:R-:W-:Y:S01]  /*67c0*/  BAR.SYNC.DEFER_BLOCKING 0x1, 0x80 ;  /* 0x0042000000007b1d */ /* 0x000fe20000010000 */
[----:B------:R-:W-:Y:S01]  /*67d0*/  UISETP.NE.AND UP0, UPT, UR50, -0x2, UPT ;  /* 0xfffffffe3200788c */ /* 0x000fe2000bf05270 */
[----:B------:R-:W-:Y:S08]  /*67e0*/  IADD3 R31, PT, PT, R31, 0x1, RZ ;  /* 0x000000011f1f7810 */ /* 0x000ff00007ffe0ff */
[----:B------:R-:W-:Y:S05]  /*67f0*/  BRA.U !UP0, `(.L_x_107) ;  /* 0x0000000108287547 */ /* 0x000fea000b800000 */
[----:B------:R-:W-:Y:S01]  /*6800*/  ISETP.NE.AND P0, PT, R74, RZ, PT ;  /* 0x000000ff4a00720c */ /* 0x000fe20003f05270 */
[----:B------:R-:W-:Y:S01]  /*6810*/  IMAD.U32 R2, RZ, RZ, UR49 ;  /* 0x00000031ff027e24 */ /* 0x000fe2000f8e00ff */
[----:B------:R-:W-:Y:S01]  /*6820*/  UIADD3 UR49, UPT, UPT, UR49, 0x1, URZ ;  /* 0x0000000131317890 */ /* 0x000fe2000fffe0ff */
[----:B------:R-:W-:Y:S03]  /*6830*/  IMAD.U32 R0, RZ, RZ, UR37 ;  /* 0x00000025ff007e24 */ /* 0x000fe6000f8e00ff */
[----:B------:R-:W-:Y:S04]  /*6840*/  UISETP.NE.AND UP0, UPT, UR49, 0x3, UPT ;  /* 0x000000033100788c */ /* 0x000fe8000bf05270 */
[----:B------:R-:W-:Y:S03]  /*6850*/  USEL UR49, UR49, URZ, UP0 ;  /* 0x000000ff31317287 */ /* 0x000fe60008000000 */
[----:B------:R-:W-:Y:S05]  /*6860*/  @P0 LEA R2, R2, UR48, 0x3 ;  /* 0x0000003002020c11 */ /* 0x000fea000f8e18ff */
[----:B------:R-:W-:Y:S05]  /*6870*/  @P0 VIADD R2, R2, 0x38 ;  /* 0x0000003802020836 */ /* 0x000fea0000000000 */
[----:B------:R-:W-:Y:S04]  /*6880*/  @P0 PRMT R0, R0, 0x654, R2 ;  /* 0x0000065400000816 */ /* 0x000fe80000000002 */
[----:B------:R2:W-:Y:S03]  /*6890*/  @P0 SYNCS.ARRIVE.TRANS64.RED.A1T0 RZ, [R0+URZ], RZ ;  /* 0x000000ff00ff09a7 */ /* 0x0005e600081004ff */
.L_x_107:
[----:B------:R-:W-:Y:S01]  /*68a0*/  ISETP.NE.AND P2, PT, R71, RZ, PT ;  /* 0x000000ff4700720c */ /* 0x000fe20003f45270 */
[----:B------:R-:W-:Y:S01]  /*68b0*/  UIADD3 UR50, UPT, UPT, UR50, 0x2, URZ ;  /* 0x0000000232327890 */ /* 0x000fe2000fffe0ff */
[----:B------:R-:W-:Y:S01]  /*68c0*/  ISETP.NE.AND P0, PT, R73, 0x2, PT ;  /* 0x000000024900780c */ /* 0x000fe20003f05270 */
[----:B------:R-:W-:Y:S01]  /*68d0*/  IMAD.IADD R20, R29, 0x1, R58 ;  /* 0x000000011d147824 */ /* 0x000fe200078e023a */
[----:B------:R-:W-:Y:S01]  /*68e0*/  ISETP.NE.AND P1, PT, R31, 0x4, PT ;  /* 0x000000041f00780c */ /* 0x000fe20003f25270 */
[----:B------:R-:W-:Y:S01]  /*68f0*/  IMAD.IADD R21, R30, 0x1, R59 ;  /* 0x000000011e157824 */ /* 0x000fe200078e023b */
[----:B------:R-:W-:Y:S02]  /*6900*/  SEL R2, RZ, 0x1, P0 ;  /* 0x00000001ff027807 */ /* 0x000fe40000000000 */
[----:B--2---:R-:W-:Y:S02]  /*6910*/  SEL R0, RZ, 0x1, P1 ;  /* 0x00000001ff007807 */ /* 0x004fe40000800000 */
[----:B------:R-:W-:Y:S02]  /*6920*/  LOP3.LUT R67, R67, R2, RZ, 0x3c, !PT ;  /* 0x0000000243437212 */ /* 0x000fe400078e3cff */
[----:B------:R-:W-:Y:S02]  /*6930*/  LOP3.LUT R68, R68, R0, RZ, 0x3c, !PT ;  /* 0x0000000044447212 */ /* 0x000fe400078e3cff */
[----:B------:R-:W-:Y:S02]  /*6940*/  @P2 R2UR UR36, R66 ;  /* 0x00000000422422ca */ /* 0x000fe400000e0000 */
[----:B------:R-:W-:Y:S02]  /*6950*/  SEL R73, R73, RZ, P0 ;  /* 0x000000ff49497207 */ /* 0x000fe40000000000 */
[----:B------:R-:W-:Y:S01]  /*6960*/  SEL R31, R31, RZ, P1 ;  /* 0x000000ff1f1f7207 */ /* 0x000fe20000800000 */
[----:B------:R-:W-:Y:S10]  /*6970*/  @P2 BRA `(.L_x_108) ;  /* 0xffffffdc00e02947 */ /* 0x000ff4000383ffff */
[----:B------:R-:W-:-:S09]  /*6980*/  UISETP.NE.AND UP0, UPT, UR53, URZ, UPT ;  /* 0x000000ff3500728c */ /* 0x000fd2000bf05270 */
[----:B------:R-:W-:Y:S05]  /*6990*/  BRA.U !UP0, `(.L_x_109) ;  /* 0x0000000108487547 */ /* 0x000fea000b800000 */
[----:B------:R-:W2:Y:S02]  /*69a0*/  LDCU.64 UR4, c[0x0][0x890] ;  /* 0x00011200ff0477ac */ /* 0x000ea40008000a00 */
[----:B--2---:R-:W-:-:S04]  /*69b0*/  UISETP.NE.U32.AND UP0, UPT, UR4, URZ, UPT ;  /* 0x000000ff0400728c */ /* 0x004fc8000bf05070 */
[----:B------:R-:W-:-:S09]  /*69c0*/  UISETP.NE.AND.EX UP0, UPT, UR5, URZ, UPT, UP0 ;  /* 0x000000ff0500728c */ /* 0x000fd2000bf05300 */
[----:B------:R-:W-:Y:S05]  /*69d0*/  BRA.U UP0, `(.L_x_110) ;  /* 0x00000001000c7547 */ /* 0x000fea000b800000 */
[----:B------:R-:W-:-:S13]  /*69e0*/  FSETP.NEU.AND P0, PT, R35, RZ, PT ;  /* 0x000000ff2300720b */ /* 0x000fda0003f0d000 */
[----:B------:R-:W-:Y:S05]  /*69f0*/  @!P0 EXIT ;  /* 0x000000000000894d */ /* 0x000fea0003800000 */
[----:B------:R-:W-:Y:S05]  /*6a00*/  BRA `(.L_x_109) ;  /* 0x00000000002c7947 */ /* 0x000fea0003800000 */
.L_x_110:
[----:B------:R-:W-:Y:S01]  /*6a10*/  ISETP.NE.AND P0, PT, R72, RZ, PT ;  /* 0x000000ff4800720c */ /* 0x000fe20003f05270 */
[----:B------:R-:W-:-:S12]  /*6a20*/  BSSY.RECONVERGENT B0, `(.L_x_109) ;  /* 0x0000009000007945 */ /* 0x000fd80003800200 */
[----:B------:R-:W-:Y:S05]  /*6a30*/  @P0 BRA `(.L_x_111) ;  /* 0x0000000000140947 */ /* 0x000fea0003800000 */
[----:B------:R-:W2:Y:S02]  /*6a40*/  LDCU.64 UR4, c[0x0][0x888] ;  /* 0x00011100ff0477ac */ /* 0x000ea40008000a00 */
[----:B--2---:R-:W-:-:S04]  /*6a50*/  ISETP.NE.U32.AND P0, PT, RZ, UR4, PT ;  /* 0x00000004ff007c0c */ /* 0x004fc8000bf05070 */
[----:B------:R-:W-:-:S13]  /*6a60*/  ISETP.NE.AND.EX P0, PT, RZ, UR5, PT, P0 ;  /* 0x00000005ff007c0c */ /* 0x000fda000bf05300 */
[----:B------:R-:W-:Y:S05]  /*6a70*/  @!P0 EXIT ;  /* 0x000000000000894d */ /* 0x000fea0003800000 */
[----:B------:R-:W-:Y:S05]  /*6a80*/  BRA `(.L_x_112) ;  /* 0x0000000000087947 */ /* 0x000fea0003800000 */
.L_x_111:
[----:B------:R-:W-:-:S13]  /*6a90*/  FSETP.NEU.AND P0, PT, R35, RZ, PT ;  /* 0x000000ff2300720b */ /* 0x000fda0003f0d000 */
[----:B------:R-:W-:Y:S05]  /*6aa0*/  @!P0 EXIT ;  /* 0x000000000000894d */ /* 0x000fea0003800000 */
.L_x_112:
[----:B------:R-:W-:Y:S05]  /*6ab0*/  BSYNC.RECONVERGENT B0 ;  /* 0x0000000000007941 */ /* 0x000fea0003800200 */
.L_x_109:
[----:B------:R-:W-:Y:S01]  /*6ac0*/  ULEA UR4, UR49, UR48, 0x3 ;  /* 0x0000003031047291 */ /* 0x000fe2000f8e18ff */
[----:B------:R-:W-:-:S04]  /*6ad0*/  DEPBAR.LE SB0, 0x0 ;  /* 0x000080000000791a */ /* 0x000fc80000000000 */
[----:B------:R-:W-:-:S04]  /*6ae0*/  UIADD3 UR4, UPT, UPT, UR4, 0x38, URZ ;  /* 0x0000003804047890 */ /* 0x000fc8000fffe0ff */
[----:B------:R-:W-:-:S09]  /*6af0*/  UPRMT UR4, UR37, 0x654, UR4 ;  /* 0x0000065425047896 */ /* 0x000fd20008000004 */
[----:B------:R-:W-:Y:S01]  /*6b00*/  SYNCS.ARRIVE.TRANS64.RED.A1T0 RZ, [UR4], RZ ;  /* 0x000000ffffff79a7 */ /* 0x000fe20008100404 */
[----:B------:R-:W-:Y:S05]  /*6b10*/  EXIT ;  /* 0x000000000000794d */ /* 0x000fea0003800000 */
.L_x_19:
[----:B--2---:R2:W1:Y:S02]  /*6b20*/  SYNCS.PHASECHK.TRANS64.TRYWAIT P0, [R2+URZ+0xd0], R3 ;  /* 0x0000d003020075a7 */ /* 0x00446400080011ff */
[----:B-1----:R-:W-:Y:S05]  /*6b30*/  @!P0 NANOSLEEP.SYNCS 0x989680 ;  /* 0x009896800000895d */ /* 0x002fea0003900000 */
[----:B------:R-:W1:Y:S02]  /*6b40*/  @!P0 SYNCS.PHASECHK.TRANS64 P0, [R2+URZ+0xd0], R3 ;  /* 0x0000d003020085a7 */ /* 0x000e6400080010ff */
[----:B-1----:R-:W-:Y:S05]  /*6b50*/  @!P0 BRA `(.L_x_19) ;  /* 0xfffffffc00f08947 */ /* 0x002fea000383ffff */
[----:B------:R-:W-:Y:S05]  /*6b60*/  BRA `(.L_x_113) ;  /* 0xffffffa800847947 */ /* 0x000fea000383ffff */
.L_x_22:
[----:B-1----:R-:W-:-:S07]  /*6b70*/  MOV R2, UR33 ;  /* 0x0000002100027c02 */ /* 0x002fce0008000f00 */
.L_x_114:
[----:B-1----:R1:W2:Y:S02]  /*6b80*/  SYNCS.PHASECHK.TRANS64.TRYWAIT P0, [R2+URZ+0x10], R4 ;  /* 0x00001004020075a7 */ /* 0x0022a400080011ff */
[----:B--2---:R-:W-:Y:S05]  /*6b90*/  @!P0 NANOSLEEP.SYNCS 0x989680 ;  /* 0x009896800000895d */ /* 0x004fea0003900000 */
[----:B------:R-:W2:Y:S02]  /*6ba0*/  @!P0 SYNCS.PHASECHK.TRANS64 P0, [R2+URZ+0x10], R4 ;  /* 0x00001004020085a7 */ /* 0x000ea400080010ff */
[----:B--2---:R-:W-:Y:S05]  /*6bb0*/  @!P0 BRA `(.L_x_114) ;  /* 0xfffffffc00f08947 */ /* 0x004fea000383ffff */
[----:B------:R-:W-:Y:S05]  /*6bc0*/  BRA `(.L_x_21) ;  /* 0xffffffa800d47947 */ /* 0x000fea000383ffff */
.L_x_28:
[----:B-1----:R-:W-:-:S07]  /*6bd0*/  MOV R2, UR17 ;  /* 0x0000001100027c02 */ /* 0x002fce0008000f00 */
.L_x_115:
[----:B-1----:R1:W2:Y:S02]  /*6be0*/  SYNCS.PHASECHK.TRANS64.TRYWAIT P0, [R2+URZ+0x10], R4 ;  /* 0x00001004020075a7 */ /* 0x0022a400080011ff */
[----:B--2---:R-:W-:Y:S05]  /*6bf0*/  @!P0 NANOSLEEP.SYNCS 0x989680 ;  /* 0x009896800000895d */ /* 0x004fea0003900000 */
[----:B------:R-:W2:Y:S02]  /*6c00*/  @!P0 SYNCS.PHASECHK.TRANS64 P0, [R2+URZ+0x10], R4 ;  /* 0x00001004020085a7 */ /* 0x000ea400080010ff */
[----:B--2---:R-:W-:Y:S05]  /*6c10*/  @!P0 BRA `(.L_x_115) ;  /* 0xfffffffc00f08947 */ /* 0x004fea000383ffff */
[----:B------:R-:W-:Y:S05]  /*6c20*/  BRA `(.L_x_27) ;  /* 0xffffffac00787947 */ /* 0x000fea000383ffff */
.L_x_32:
[----:B-1----:R1:W2:Y:S02]  /*6c30*/  SYNCS.PHASECHK.TRANS64.TRYWAIT P0, [R2+URZ+0x60], R3 ;  /* 0x00006003020075a7 */ /* 0x0022a400080011ff */
[----:B--2---:R-:W-:Y:S05]  /*6c40*/  @!P0 NANOSLEEP.SYNCS 0x989680 ;  /* 0x009896800000895d */ /* 0x004fea0003900000 */
[----:B------:R-:W2:Y:S02]  /*6c50*/  @!P0 SYNCS.PHASECHK.TRANS64 P0, [R2+URZ+0x60], R3 ;  /* 0x00006003020085a7 */ /* 0x000ea400080010ff */
[----:B--2---:R-:W-:Y:S05]  /*6c60*/  @!P0 BRA `(.L_x_32) ;  /* 0xfffffffc00f08947 */ /* 0x004fea000383ffff */
[----:B------:R-:W-:Y:S05]  /*6c70*/  BRA `(.L_x_116) ;  /* 0xffffffb000047947 */ /* 0x000fea000383ffff */
.L_x_36:
[----:B----4-:R-:W-:-:S07]  /*6c80*/  MOV R0, UR4 ;  /* 0x0000000400007c02 */ /* 0x010fce0008000f00 */
.L_x_117:
[----:B-1----:R1:W2:Y:S02]  /*6c90*/  SYNCS.PHASECHK.TRANS64.TRYWAIT P0, [R0+URZ], R2 ;  /* 0x00000002000075a7 */ /* 0x0022a400080011ff */
[----:B--2---:R-:W-:Y:S05]  /*6ca0*/  @!P0 NANOSLEEP.SYNCS 0x989680 ;  /* 0x009896800000895d */ /* 0x004fea0003900000 */
[----:B------:R-:W2:Y:S02]  /*6cb0*/  @!P0 SYNCS.PHASECHK.TRANS64 P0, [R0+URZ], R2 ;  /* 0x00000002000085a7 */ /* 0x000ea400080010ff */
[----:B--2---:R-:W-:Y:S05]  /*6cc0*/  @!P0 BRA `(.L_x_117) ;  /* 0xfffffffc00f08947 */ /* 0x004fea000383ffff */
[----:B------:R-:W-:Y:S05]  /*6cd0*/  BRA `(.L_x_118) ;  /* 0xffffffb400747947 */ /* 0x000fea000383ffff */
.L_x_39:
[----:B-1----:R1:W2:Y:S02]  /*6ce0*/  SYNCS.PHASECHK.TRANS64.TRYWAIT P0, [R0+URZ+0xc0], R4 ;  /* 0x0000c004000075a7 */ /* 0x0022a400080011ff */
[----:B--2---:R-:W-:Y:S05]  /*6cf0*/  @!P0 NANOSLEEP.SYNCS 0x989680 ;  /* 0x009896800000895d */ /* 0x004fea0003900000 */
[----:B------:R-:W2:Y:S02]  /*6d00*/  @!P0 SYNCS.PHASECHK.TRANS64 P0, [R0+URZ+0xc0], R4 ;  /* 0x0000c004000085a7 */ /* 0x000ea400080010ff */
[----:B--2---:R-:W-:Y:S05]  /*6d10*/  @!P0 BRA `(.L_x_39) ;  /* 0xfffffffc00f08947 */ /* 0x004fea000383ffff */
[----:B------:R-:W-:Y:S05]  /*6d20*/  BRA `(.L_x_119) ;  /* 0xffffffb400d07947 */ /* 0x000fea000383ffff */
.L_x_40:
[----:B------:R-:W-:-:S07]  /*6d30*/  MOV R0, UR5 ;  /* 0x0000000500007c02 */ /* 0x000fce0008000f00 */
.L_x_120:
[----:B-1----:R1:W2:Y:S02]  /*6d40*/  SYNCS.PHASECHK.TRANS64.TRYWAIT P0, [R0+URZ+0x70], R5 ;  /* 0x00007005000075a7 */ /* 0x0022a400080011ff */
[----:B--2---:R-:W-:Y:S05]  /*6d50*/  @!P0 NANOSLEEP.SYNCS 0x989680 ;  /* 0x009896800000895d */ /* 0x004fea0003900000 */
[----:B------:R-:W2:Y:S02]  /*6d60*/  @!P0 SYNCS.PHASECHK.TRANS64 P0, [R0+URZ+0x70], R5 ;  /* 0x00007005000085a7 */ /* 0x000ea400080010ff */
[----:B--2---:R-:W-:Y:S05]  /*6d70*/  @!P0 BRA `(.L_x_120) ;  /* 0xfffffffc00f08947 */ /* 0x004fea000383ffff */
[----:B------:R-:W-:Y:S05]  /*6d80*/  BRA `(.L_x_121) ;  /* 0xffffffb400e07947 */ /* 0x000fea000383ffff */
.L_x_41:
[----:B-1----:R1:W2:Y:S02]  /*6d90*/  SYNCS.PHASECHK.TRANS64.TRYWAIT P1, [R0+URZ+0x60], R4 ;  /* 0x00006004000075a7 */ /* 0x0022a400080211ff */
[----:B--2---:R-:W-:Y:S05]  /*6da0*/  @!P1 NANOSLEEP.SYNCS 0x989680 ;  /* 0x009896800000995d */ /* 0x004fea0003900000 */
[----:B------:R-:W2:Y:S02]  /*6db0*/  @!P1 SYNCS.PHASECHK.TRANS64 P1, [R0+URZ+0x60], R4 ;  /* 0x00006004000095a7 */ /* 0x000ea400080210ff */
[----:B--2---:R-:W-:Y:S05]  /*6dc0*/  @!P1 BRA `(.L_x_41) ;  /* 0xfffffffc00f09947 */ /* 0x004fea000383ffff */
[----:B------:R-:W-:Y:S05]  /*6dd0*/  BRA `(.L_x_122) ;  /* 0xffffffb800107947 */ /* 0x000fea000383ffff */
.L_x_44:
[----:B------:R-:W-:-:S07]  /*6de0*/  MOV R0, UR5 ;  /* 0x0000000500007c02 */ /* 0x000fce0008000f00 */
.L_x_123:
[----:B-1----:R1:W2:Y:S02]  /*6df0*/  SYNCS.PHASECHK.TRANS64.TRYWAIT P0, [R0+URZ+0x70], R2 ;  /* 0x00007002000075a7 */ /* 0x0022a400080011ff */
[----:B--2---:R-:W-:Y:S05]  /*6e00*/  @!P0 NANOSLEEP.SYNCS 0x989680 ;  /* 0x009896800000895d */ /* 0x004fea0003900000 */
[----:B------:R-:W2:Y:S02]  /*6e10*/  @!P0 SYNCS.PHASECHK.TRANS64 P0, [R0+URZ+0x70], R2 ;  /* 0x00007002000085a7 */ /* 0x000ea400080010ff */
[----:B--2---:R-:W-:Y:S05]  /*6e20*/  @!P0 BRA `(.L_x_123) ;  /* 0xfffffffc00f08947 */ /* 0x004fea000383ffff */
[----:B------:R-:W-:Y:S05]  /*6e30*/  BRA `(.L_x_43) ;  /* 0xffffffb800647947 */ /* 0x000fea000383ffff */
.L_x_51:
[----:B-1----:R1:W2:Y:S02]  /*6e40*/  SYNCS.PHASECHK.TRANS64.TRYWAIT P1, [R0+URZ+0x60], R2 ;  /* 0x00006002000075a7 */ /* 0x0022a400080211ff */
[----:B--2---:R-:W-:Y:S05]  /*6e50*/  @!P1 NANOSLEEP.SYNCS 0x989680 ;  /* 0x009896800000995d */ /* 0x004fea0003900000 */
[----:B------:R-:W2:Y:S02]  /*6e60*/  @!P1 SYNCS.PHASECHK.TRANS64 P1, [R0+URZ+0x60], R2 ;  /* 0x00006002000095a7 */ /* 0x000ea400080210ff */
[----:B--2---:R-:W-:Y:S05]  /*6e70*/  @!P1 BRA `(.L_x_51) ;  /* 0xfffffffc00f09947 */ /* 0x004fea000383ffff */
[----:B------:R-:W-:Y:S05]  /*6e80*/  BRA `(.L_x_124) ;  /* 0xffffffbc00c47947 */ /* 0x000fea000383ffff */
.L_x_52:
[----:B------:R-:W-:-:S07]  /*6e90*/  MOV R2, UR8 ;  /* 0x0000000800027c02 */ /* 0x000fce0008000f00 */
.L_x_125:
[----:B-1----:R1:W2:Y:S02]  /*6ea0*/  SYNCS.PHASECHK.TRANS64.TRYWAIT P0, [R2+URZ+0xa0], R0 ;  /* 0x0000a000020075a7 */ /* 0x0022a400080011ff */
[----:B--2---:R-:W-:Y:S05]  /*6eb0*/  @!P0 NANOSLEEP.SYNCS 0x989680 ;  /* 0x009896800000895d */ /* 0x004fea0003900000 */
[----:B------:R-:W2:Y:S02]  /*6ec0*/  @!P0 SYNCS.PHASECHK.TRANS64 P0, [R2+URZ+0xa0], R0 ;  /* 0x0000a000020085a7 */ /* 0x000ea400080010ff */
[----:B--2---:R-:W-:Y:S05]  /*6ed0*/  @!P0 BRA `(.L_x_125) ;  /* 0xfffffffc00f08947 */ /* 0x004fea000383ffff */
[----:B------:R-:W-:Y:S05]  /*6ee0*/  BRA `(.L_x_126) ;  /* 0xffffffc000147947 */ /* 0x000fea000383ffff */
.L_x_55:
[----:B------:R-:W-:Y:S07]  /*6ef0*/  MOV R0, UR7 ;  /* 0x0000000700007c02 */ /* 0x000fee0008000f00 */
.L_x_127:
[----:B-1----:R1:W2:Y:S02]  /*6f00*/  SYNCS.PHASECHK.TRANS64.TRYWAIT P0, [R0+URZ], R2 ;  /* 0x00000002000075a7 */ /* 0x0022a400080011ff */
[----:B--2---:R-:W-:Y:S05]  /*6f10*/  @!P0 NANOSLEEP.SYNCS 0x989680 ;  /* 0x009896800000895d */ /* 0x004fea0003900000 */
[----:B------:R-:W2:Y:S02]  /*6f20*/  @!P0 SYNCS.PHASECHK.TRANS64 P0, [R0+URZ], R2 ;  /* 0x00000002000085a7 */ /* 0x000ea400080010ff */
[----:B--2---:R-:W-:Y:S05]  /*6f30*/  @!P0 BRA `(.L_x_127) ;  /* 0xfffffffc00f08947 */ /* 0x004fea000383ffff */
[----:B------:R-:W-:Y:S05]  /*6f40*/  BRA `(.L_x_54) ;  /* 0xffffffc000307947 */ /* 0x000fea000383ffff */
.L_x_58:
[----:B------:R-:W-:-:S07]  /*6f50*/  MOV R0, UR5 ;  /* 0x0000000500007c02 */ /* 0x000fce0008000f00 */
.L_x_128:
[----:B--2---:R2:W3:Y:S02]  /*6f60*/  SYNCS.PHASECHK.TRANS64.TRYWAIT P0, [R0+URZ], R2 ;  /* 0x00000002000075a7 */ /* 0x0044e400080011ff */
[----:B---3--:R-:W-:Y:S05]  /*6f70*/  @!P0 NANOSLEEP.SYNCS 0x989680 ;  /* 0x009896800000895d */ /* 0x008fea0003900000 */
[----:B------:R-:W3:Y:S02]  /*6f80*/  @!P0 SYNCS.PHASECHK.TRANS64 P0, [R0+URZ], R2 ;  /* 0x00000002000085a7 */ /* 0x000ee400080010ff */
[----:B---3--:R-:W-:Y:S05]  /*6f90*/  @!P0 BRA `(.L_x_128) ;  /* 0xfffffffc00f08947 */ /* 0x008fea000383ffff */
[----:B------:R-:W-:Y:S05]  /*6fa0*/  BRA `(.L_x_129) ;  /* 0xffffffc000e47947 */ /* 0x000fea000383ffff */
.L_x_59:
[----:B------:R-:W-:-:S07]  /*6fb0*/  MOV R0, UR5 ;  /* 0x0000000500007c02 */ /* 0x000fce0008000f00 */
.L_x_130:
[----:B-1----:R1:W2:Y:S02]  /*6fc0*/  SYNCS.PHASECHK.TRANS64.TRYWAIT P0, [R0+URZ], R3 ;  /* 0x00000003000075a7 */ /* 0x0022a400080011ff */
[----:B--2---:R-:W-:Y:S05]  /*6fd0*/  @!P0 NANOSLEEP.SYNCS 0x989680 ;  /* 0x009896800000895d */ /* 0x004fea0003900000 */
[----:B------:R-:W2:Y:S02]  /*6fe0*/  @!P0 SYNCS.PHASECHK.TRANS64 P0, [R0+URZ], R3 ;  /* 0x00000003000085a7 */ /* 0x000ea400080010ff */
[----:B--2---:R-:W-:Y:S05]  /*6ff0*/  @!P0 BRA `(.L_x_130) ;  /* 0xfffffffc00f08947 */ /* 0x004fea000383ffff */
[----:B------:R-:W-:Y:S05]  /*7000*/  BRA `(.L_x_131) ;  /* 0xffffffc000f07947 */ /* 0x000fea000383ffff */
.L_x_60:
[----:B------:R-:W-:-:S07]  /*7010*/  MOV R0, UR5 ;  /* 0x0000000500007c02 */ /* 0x000fce0008000f00 */
.L_x_132:
[----:B-1----:R1:W2:Y:S02]  /*7020*/  SYNCS.PHASECHK.TRANS64.TRYWAIT P0, [R0+URZ], R3 ;  /* 0x00000003000075a7 */ /* 0x0022a400080011ff */
[----:B--2---:R-:W-:Y:S05]  /*7030*/  @!P0 NANOSLEEP.SYNCS 0x989680 ;  /* 0x009896800000895d */ /* 0x004fea0003900000 */
[----:B------:R-:W2:Y:S02]  /*7040*/  @!P0 SYNCS.PHASECHK.TRANS64 P0, [R0+URZ], R3 ;  /* 0x00000003000085a7 */ /* 0x000ea400080010ff */
[----:B--2---:R-:W-:Y:S05]  /*7050*/  @!P0 BRA `(.L_x_132) ;  /* 0xfffffffc00f08947 */ /* 0x004fea000383ffff */
[----:B------:R-:W-:Y:S05]  /*7060*/  BRA `(.L_x_133) ;  /* 0xffffffc000fc7947 */ /* 0x000fea000383ffff */
.L_x_61:
[----:B-1----:R-:W-:-:S07]  /*7070*/  MOV R0, UR7 ;  /* 0x0000000700007c02 */ /* 0x002fce0008000f00 */
.L_x_134:
[----:B-1----:R1:W2:Y:S02]  /*7080*/  SYNCS.PHASECHK.TRANS64.TRYWAIT P0, [R0+URZ], R2 ;  /* 0x00000002000075a7 */ /* 0x0022a400080011ff */
[----:B--2---:R-:W-:Y:S05]  /*7090*/  @!P0 NANOSLEEP.SYNCS 0x989680 ;  /* 0x009896800000895d */ /* 0x004fea0003900000 */
[----:B------:R-:W2:Y:S02]  /*70a0*/  @!P0 SYNCS.PHASECHK.TRANS64 P0, [R0+URZ], R2 ;  /* 0x00000002000085a7 */ /* 0x000ea400080010ff */
[----:B--2---:R-:W-:Y:S05]  /*70b0*/  @!P0 BRA `(.L_x_134) ;  /* 0xfffffffc00f08947 */ /* 0x004fea000383ffff */
[----:B------:R-:W-:Y:S05]  /*70c0*/  BRA `(.L_x_135) ;  /* 0xffffffc400087947 */ /* 0x000fea000383ffff */
.L_x_66:
[----:B--2---:R2:W3:Y:S02]  /*70d0*/  SYNCS.PHASECHK.TRANS64.TRYWAIT P0, [R0+URZ+0x60], R2 ;  /* 0x00006002000075a7 */ /* 0x0044e400080011ff */
[----:B---3--:R-:W-:Y:S05]  /*70e0*/  @!P0 NANOSLEEP.SYNCS 0x989680 ;  /* 0x009896800000895d */ /* 0x008fea0003900000 */
[----:B------:R-:W3:Y:S02]  /*70f0*/  @!P0 SYNCS.PHASECHK.TRANS64 P0, [R0+URZ+0x60], R2 ;  /* 0x00006002000085a7 */ /* 0x000ee400080010ff */
[----:B---3--:R-:W-:Y:S05]  /*7100*/  @!P0 BRA `(.L_x_66) ;  /* 0xfffffffc00f08947 */ /* 0x008fea000383ffff */
[----:B------:R-:W-:Y:S05]  /*7110*/  BRA `(.L_x_136) ;  /* 0xffffffc800007947 */ /* 0x000fea000383ffff */
.L_x_69:
[----:B------:R-:W-:Y:S07]  /*7120*/  MOV R0, UR7 ;  /* 0x0000000700007c02 */ /* 0x000fee0008000f00 */
.L_x_137:
[----:B--2---:R2:W3:Y:S02]  /*7130*/  SYNCS.PHASECHK.TRANS64.TRYWAIT P0, [R0+URZ+0x58], R2 ;  /* 0x00005802000075a7 */ /* 0x0044e400080011ff */
[----:B---3--:R-:W-:Y:S05]  /*7140*/  @!P0 NANOSLEEP.SYNCS 0x989680 ;  /* 0x009896800000895d */ /* 0x008fea0003900000 */
[----:B------:R-:W3:Y:S02]  /*7150*/  @!P0 SYNCS.PHASECHK.TRANS64 P0, [R0+URZ+0x58], R2 ;  /* 0x00005802000085a7 */ /* 0x000ee400080010ff */
[----:B---3--:R-:W-:Y:S05]  /*7160*/  @!P0 BRA `(.L_x_137) ;  /* 0xfffffffc00f08947 */ /* 0x008fea000383ffff */
[----:B------:R-:W-:Y:S05]  /*7170*/  BRA `(.L_x_68) ;  /* 0xffffffc800e07947 */ /* 0x000fea000383ffff */
.L_x_72:
[----:B------:R-:W-:Y:S07]  /*7180*/  MOV R0, UR15 ;  /* 0x0000000f00007c02 */ /* 0x000fee0008000f00 */
.L_x_138:
[----:B-1----:R1:W2:Y:S02]  /*7190*/  SYNCS.PHASECHK.TRANS64.TRYWAIT P0, [R0+URZ+0x38], R9 ;  /* 0x00003809000075a7 */ /* 0x0022a400080011ff */
[----:B--2---:R-:W-:Y:S05]  /*71a0*/  @!P0 NANOSLEEP.SYNCS 0x989680 ;  /* 0x009896800000895d */ /* 0x004fea0003900000 */
[----:B------:R-:W2:Y:S02]  /*71b0*/  @!P0 SYNCS.PHASECHK.TRANS64 P0, [R0+URZ+0x38], R9 ;  /* 0x00003809000085a7 */ /* 0x000ea400080010ff */
[----:B--2---:R-:W-:Y:S05]  /*71c0*/  @!P0 BRA `(.L_x_138) ;  /* 0xfffffffc00f08947 */ /* 0x004fea000383ffff */
[----:B------:R-:W-:Y:S05]  /*71d0*/  BRA `(.L_x_139) ;  /* 0xffffffcc00587947 */ /* 0x000fea000383ffff */
.L_x_73:
[----:B------:R-:W-:Y:S07]  /*71e0*/  MOV R0, UR13 ;  /* 0x0000000d00007c02 */ /* 0x000fee0008000f00 */
.L_x_140:
[----:B-1----:R1:W2:Y:S02]  /*71f0*/  SYNCS.PHASECHK.TRANS64.TRYWAIT P0, [R0+URZ+0x38], R20 ;  /* 0x00003814000075a7 */ /* 0x0022a400080011ff */
[----:B--2---:R-:W-:Y:S05]  /*7200*/  @!P0 NANOSLEEP.SYNCS 0x989680 ;  /* 0x009896800000895d */ /* 0x004fea0003900000 */
[----:B------:R-:W2:Y:S02]  /*7210*/  @!P0 SYNCS.PHASECHK.TRANS64 P0, [R0+URZ+0x38], R20 ;  /* 0x00003814000085a7 */ /* 0x000ea400080010ff */
[----:B--2---:R-:W-:Y:S05]  /*7220*/  @!P0 BRA `(.L_x_140) ;  /* 0xfffffffc00f08947 */ /* 0x004fea000383ffff */
[----:B------:R-:W-:Y:S05]  /*7230*/  BRA `(.L_x_141) ;  /* 0xffffffcc00f87947 */ /* 0x000fea000383ffff */
.L_x_75:
[----:B------:R-:W-:-:S07]  /*7240*/  MOV R0, UR4 ;  /* 0x0000000400007c02 */ /* 0x000fce0008000f00 */
.L_x_142:
[----:B-1----:R1:W3:Y:S02]  /*7250*/  SYNCS.PHASECHK.TRANS64.TRYWAIT P0, [R0+URZ], R2 ;  /* 0x00000002000075a7 */ /* 0x0022e400080011ff */
[----:B---3--:R-:W-:Y:S05]  /*7260*/  @!P0 NANOSLEEP.SYNCS 0x989680 ;  /* 0x009896800000895d */ /* 0x008fea0003900000 */
[----:B------:R-:W3:Y:S02]  /*7270*/  @!P0 SYNCS.PHASECHK.TRANS64 P0, [R0+URZ], R2 ;  /* 0x00000002000085a7 */ /* 0x000ee400080010ff */
[----:B---3--:R-:W-:Y:S05]  /*7280*/  @!P0 BRA `(.L_x_142) ;  /* 0xfffffffc00f08947 */ /* 0x008fea000383ffff */
[----:B------:R-:W-:Y:S05]  /*7290*/  BRA `(.L_x_143) ;  /* 0xffffffd000847947 */ /* 0x000fea000383ffff */
.L_x_76:
[----:B------:R-:W-:-:S07]  /*72a0*/  MOV R0, UR4 ;  /* 0x0000000400007c02 */ /* 0x000fce0008000f00 */
.L_x_144:
[----:B-1----:R1:W3:Y:S02]  /*72b0*/  SYNCS.PHASECHK.TRANS64.TRYWAIT P0, [R0+URZ], R2 ;  /* 0x00000002000075a7 */ /* 0x0022e400080011ff */
[----:B---3--:R-:W-:Y:S05]  /*72c0*/  @!P0 NANOSLEEP.SYNCS 0x989680 ;  /* 0x009896800000895d */ /* 0x008fea0003900000 */
[----:B------:R-:W3:Y:S02]  /*72d0*/  @!P0 SYNCS.PHASECHK.TRANS64 P0, [R0+URZ], R2 ;  /* 0x00000002000085a7 */ /* 0x000ee400080010ff */
[----:B---3--:R-:W-:Y:S05]  /*72e0*/  @!P0 BRA `(.L_x_144) ;  /* 0xfffffffc00f08947 */ /* 0x008fea000383ffff */
[----:B------:R-:W-:Y:S05]  /*72f0*/  BRA `(.L_x_145) ;  /* 0xffffffd000907947 */ /* 0x000fea000383ffff */
.L_x_78:
[----:B--2---:R2:W4:Y:S02]  /*7300*/  SYNCS.PHASECHK.TRANS64.TRYWAIT P0, [R0+URZ+0x60], R2 ;  /* 0x00006002000075a7 */ /* 0x00452400080011ff */
[----:B----4-:R-:W-:Y:S05]  /*7310*/  @!P0 NANOSLEEP.SYNCS 0x989680 ;  /* 0x009896800000895d */ /* 0x010fea0003900000 */
[----:B------:R-:W4:Y:S02]  /*7320*/  @!P0 SYNCS.PHASECHK.TRANS64 P0, [R0+URZ+0x60], R2 ;  /* 0x00006002000085a7 */ /* 0x000f2400080010ff */
[----:B----4-:R-:W-:Y:S05]  /*7330*/  @!P0 BRA `(.L_x_78) ;  /* 0xfffffffc00f08947 */ /* 0x010fea000383ffff */
[----:B------:R-:W-:Y:S05]  /*7340*/  BRA `(.L_x_146) ;  /* 0xffffffd400807947 */ /* 0x000fea000383ffff */
.L_x_88:
[----:B-1----:R1:W3:Y:S02]  /*7350*/  SYNCS.PHASECHK.TRANS64.TRYWAIT P1, [R2+URZ+0x20], R4 ;  /* 0x00002004020075a7 */ /* 0x0022e400080211ff */
[----:B---3--:R-:W-:Y:S05]  /*7360*/  @!P1 NANOSLEEP.SYNCS 0x989680 ;  /* 0x009896800000995d */ /* 0x008fea0003900000 */
[----:B------:R-:W3:Y:S02]  /*7370*/  @!P1 SYNCS.PHASECHK.TRANS64 P1, [R2+URZ+0x20], R4 ;  /* 0x00002004020095a7 */ /* 0x000ee400080210ff */
[----:B---3--:R-:W-:Y:S05]  /*7380*/  @!P1 BRA `(.L_x_88) ;  /* 0xfffffffc00f09947 */ /* 0x008fea000383ffff */
[----:B------:R-:W-:Y:S05]  /*7390*/  BRA `(.L_x_87) ;  /* 0xffffffe000807947 */ /* 0x000fea000383ffff */
.L_x_90:
[----:B-1----:R1:W2:Y:S02]  /*73a0*/  SYNCS.PHASECHK.TRANS64.TRYWAIT P0, [R44+URZ+0x80], R3 ;  /* 0x000080032c0075a7 */ /* 0x0022a400080011ff */
[----:B--2---:R-:W-:Y:S05]  /*73b0*/  @!P0 NANOSLEEP.SYNCS 0x989680 ;  /* 0x009896800000895d */ /* 0x004fea0003900000 */
[----:B------:R-:W2:Y:S02]  /*73c0*/  @!P0 SYNCS.PHASECHK.TRANS64 P0, [R44+URZ+0x80], R3 ;  /* 0x000080032c0085a7 */ /* 0x000ea400080010ff */
[----:B--2---:R-:W-:Y:S05]  /*73d0*/  @!P0 BRA `(.L_x_90) ;  /* 0xfffffffc00f08947 */ /* 0x004fea000383ffff */
[----:B------:R-:W-:Y:S05]  /*73e0*/  BRA `(.L_x_89) ;  /* 0xffffffe000d07947 */ /* 0x000fea000383ffff */
.L_x_101:
[----:B-1----:R1:W2:Y:S02]  /*73f0*/  SYNCS.PHASECHK.TRANS64.TRYWAIT P0, [R2+URZ+0x20], R45 ;  /* 0x0000202d020075a7 */ /* 0x0022a400080011ff */
[----:B--2---:R-:W-:Y:S05]  /*7400*/  @!P0 NANOSLEEP.SYNCS 0x989680 ;  /* 0x009896800000895d */ /* 0x004fea0003900000 */
[----:B------:R-:W2:Y:S02]  /*7410*/  @!P0 SYNCS.PHASECHK.TRANS64 P0, [R2+URZ+0x20], R45 ;  /* 0x0000202d020085a7 */ /* 0x000ea400080010ff */
[----:B--2---:R-:W-:Y:S05]  /*7420*/  @!P0 BRA `(.L_x_101) ;  /* 0xfffffffc00f08947 */ /* 0x004fea000383ffff */
[----:B------:R-:W-:Y:S05]  /*7430*/  BRA `(.L_x_100) ;  /* 0xffffffe800e07947 */ /* 0x000fea000383ffff */
        .weak           $__internal_0_$__cuda_sm10x_tcgen05_guardrail_trap_col_being_dealloced_not_returned_by_alloc
        .type           $__internal_0_$__cuda_sm10x_tcgen05_guardrail_trap_col_being_dealloced_not_returned_by_alloc,@function
        .size           $__internal_0_$__cuda_sm10x_tcgen05_guardrail_trap_col_being_dealloced_not_returned_by_alloc,($__internal_1_$__cuda_sm10x_tcgen05_guardrail_trap_phase_invalid_during_alloc - $__internal_0_$__cuda_sm10x_tcgen05_guardrail_trap_col_being_dealloced_not_returned_by_alloc)
$__internal_0_$__cuda_sm10x_tcgen05_guardrail_trap_col_being_dealloced_not_returned_by_alloc:
[----:B------:R-:W-:Y:S05]  /*7440*/  BPT.TRAP 0x1 ;  /* 0x000000040000795c */ /* 0x000fea0000300000 */
[----:B------:R-:W-:-:S04]  /*7450*/  HFMA2 R3, -RZ, RZ, 0, 0 ;  /* 0x00000000ff037431 */ /* 0x000fc800000001ff */
[----:B------:R-:W-:Y:S05]  /*7460*/  RET.REL.NODEC R2 `(_ZN7cutlass13device_kernelINS_4gemm6kernel13GemmUniversalIN4cute5tupleIJiiiiEEENS1_10collective13CollectiveMmaINS1_35MainloopSm100TmaUmmaWarpSpecializedILi2ELi2ELi4ENS5_IJNS4_1CILi1EEESB_SB_EEEEENS5_IJNSA_ILi64EEESE_NSA_ILi32EEEEEENS_10bfloat16_tENS5_IJlSB_lEEESH_SI_NS4_8TiledMMAINS4_8MMA_AtomIJNS4_20SM100_MMA_F16BF16_SSISH_SH_fLi64ELi64ELNS4_4UMMA5MajorE0ELSN_0ELNSM_7ScaleInE0ELSO_0EEEEEENS4_6LayoutISC_NS5_IJNSA_ILi0EEESS_SS_EEEEENS5_IJNS4_10UnderscoreESV_SV_EEEEENS4_13SM90_TMA_LOADENS4_14ComposedLayoutINS4_7SwizzleILi2ELi4ELi3EEENS4_18smem_ptr_flag_bitsILi16EEENSR_INS5_IJNSA_ILi8EEESF_EEENS5_IJSF_SB_EEEEEEEvNS4_8identityESY_S18_vS19_EENS_8epilogue10collective18CollectiveEpilogueINS1B_23Sm100TmaWarpSpecializedILi3ELi2ELi16ELb1ELb0EEEJSG_NS5_IJNSR_ISE_SB_EENSR_ISF_SB_EEEEESH_SI_SH_SI_NS1B_6fusion15FusionCallbacksIS1F_NS1J_17LinearCombinationISH_fSH_fLNS_15FloatRoundStyleE2EEESG_S1I_JEEENS4_5SM1004TMEM4LOAD26SM100_TMEM_LOAD_16dp256b4xESY_S18_NS4_17SM75_U32x4_LDSM_NENS4_14SM90_TMA_STOREES18_NS4_17SM90_U32x4_STSM_NENS4_39AutoVectorizingCopyWithAssumedAlignmentILi128EEEEEEvvEEEEvNT_6ParamsE) ;  /* 0xffffff8802e47950 */ /* 0x000fea0003c3ffff */
        .weak           $__internal_1_$__cuda_sm10x_tcgen05_guardrail_trap_phase_invalid_during_alloc
        .type           $__internal_1_$__cuda_sm10x_tcgen05_guardrail_trap_phase_invalid_during_alloc,@function
        .size           $__internal_1_$__cuda_sm10x_tcgen05_guardrail_trap_phase_invalid_during_alloc,($__internal_2_$__cuda_sm10x_tcgen05_guardrail_trap_unallocated_columns_being_dealloced - $__internal_1_$__cuda_sm10x_tcgen05_guardrail_trap_phase_invalid_during_alloc)
$__internal_1_$__cuda_sm10x_tcgen05_guardrail_trap_phase_invalid_during_alloc:
[----:B------:R-:W-:Y:S05]  /*7470*/  BPT.TRAP 0x1 ;  /* 0x000000040000795c */ /* 0x000fea0000300000 */
[----:B------:R-:W-:-:S04]  /*7480*/  MOV R3, 0x0 ;  /* 0x0000000000037802 */ /* 0x000fc80000000f00 */
[----:B------:R-:W-:Y:S05]  /*7490*/  RET.REL.NODEC R2 `(_ZN7cutlass13device_kernelINS_4gemm6kernel13GemmUniversalIN4cute5tupleIJiiiiEEENS1_10collective13CollectiveMmaINS1_35MainloopSm100TmaUmmaWarpSpecializedILi2ELi2ELi4ENS5_IJNS4_1CILi1EEESB_SB_EEEEENS5_IJNSA_ILi64EEESE_NSA_ILi32EEEEEENS_10bfloat16_tENS5_IJlSB_lEEESH_SI_NS4_8TiledMMAINS4_8MMA_AtomIJNS4_20SM100_MMA_F16BF16_SSISH_SH_fLi64ELi64ELNS4_4UMMA5MajorE0ELSN_0ELNSM_7ScaleInE0ELSO_0EEEEEENS4_6LayoutISC_NS5_IJNSA_ILi0EEESS_SS_EEEEENS5_IJNS4_10UnderscoreESV_SV_EEEEENS4_13SM90_TMA_LOADENS4_14ComposedLayoutINS4_7SwizzleILi2ELi4ELi3EEENS4_18smem_ptr_flag_bitsILi16EEENSR_INS5_IJNSA_ILi8EEESF_EEENS5_IJSF_SB_EEEEEEEvNS4_8identityESY_S18_vS19_EENS_8epilogue10collective18CollectiveEpilogueINS1B_23Sm100TmaWarpSpecializedILi3ELi2ELi16ELb1ELb0EEEJSG_NS5_IJNSR_ISE_SB_EENSR_ISF_SB_EEEEESH_SI_SH_SI_NS1B_6fusion15FusionCallbacksIS1F_NS1J_17LinearCombinationISH_fSH_fLNS_15FloatRoundStyleE2EEESG_S1I_JEEENS4_5SM1004TMEM4LOAD26SM100_TMEM_LOAD_16dp256b4xESY_S18_NS4_17SM75_U32x4_LDSM_NENS4_14SM90_TMA_STOREES18_NS4_17SM90_U32x4_STSM_NENS4_39AutoVectorizingCopyWithAssumedAlignmentILi128EEEEEEvvEEEEvNT_6ParamsE) ;  /* 0xffffff8802d87950 */ /* 0x000fea0003c3ffff */
        .weak           $__internal_2_$__cuda_sm10x_tcgen05_guardrail_trap_unallocated_columns_being_dealloced
        .type           $__internal_2_$__cuda_sm10x_tcgen05_guardrail_trap_unallocated_columns_being_dealloced,@function
        .size           $__internal_2_$__cuda_sm10x_tcgen05_guardrail_trap_unallocated_columns_being_dealloced,(.L_x_148 - $__internal_2_$__cuda_sm10x_tcgen05_guardrail_trap_unallocated_columns_being_dealloced)
$__internal_2_$__cuda_sm10x_tcgen05_guardrail_trap_unallocated_columns_being_dealloced:
[----:B------:R-:W-:Y:S05]  /*74a0*/  BPT.TRAP 0x1 ;  /* 0x000000040000795c */ /* 0x000fea0000300000 */
[----:B------:R-:W-:-:S04]  /*74b0*/  HFMA2 R3, -RZ, RZ, 0, 0 ;  /* 0x00000000ff037431 */ /* 0x000fc800000001ff */
[----:B------:R-:W-:Y:S05]  /*74c0*/  RET.REL.NODEC R2 `(_ZN7cutlass13device_kernelINS_4gemm6kernel13GemmUniversalIN4cute5tupleIJiiiiEEENS1_10collective13CollectiveMmaINS1_35MainloopSm100TmaUmmaWarpSpecializedILi2ELi2ELi4ENS5_IJNS4_1CILi1EEESB_SB_EEEEENS5_IJNSA_ILi64EEESE_NSA_ILi32EEEEEENS_10bfloat16_tENS5_IJlSB_lEEESH_SI_NS4_8TiledMMAINS4_8MMA_AtomIJNS4_20SM100_MMA_F16BF16_SSISH_SH_fLi64ELi64ELNS4_4UMMA5MajorE0ELSN_0ELNSM_7ScaleInE0ELSO_0EEEEEENS4_6LayoutISC_NS5_IJNSA_ILi0EEESS_SS_EEEEENS5_IJNS4_10UnderscoreESV_SV_EEEEENS4_13SM90_TMA_LOADENS4_14ComposedLayoutINS4_7SwizzleILi2ELi4ELi3EEENS4_18smem_ptr_flag_bitsILi16EEENSR_INS5_IJNSA_ILi8EEESF_EEENS5_IJSF_SB_EEEEEEEvNS4_8identityESY_S18_vS19_EENS_8epilogue10collective18CollectiveEpilogueINS1B_23Sm100TmaWarpSpecializedILi3ELi2ELi16ELb1ELb0EEEJSG_NS5_IJNSR_ISE_SB_EENSR_ISF_SB_EEEEESH_SI_SH_SI_NS1B_6fusion15FusionCallbacksIS1F_NS1J_17LinearCombinationISH_fSH_fLNS_15FloatRoundStyleE2EEESG_S1I_JEEENS4_5SM1004TMEM4LOAD26SM100_TMEM_LOAD_16dp256b4xESY_S18_NS4_17SM75_U32x4_LDSM_NENS4_14SM90_TMA_STOREES18_NS4_17SM90_U32x4_STSM_NENS4_39AutoVectorizingCopyWithAssumedAlignmentILi128EEEEEEvvEEEEvNT_6ParamsE) ;  /* 0xffffff8802cc7950 */ /* 0x000fea0003c3ffff */
.L_x_147:
[----:B------:R-:W-:-:S00]  /*74d0*/  BRA `(.L_x_147) ;  /* 0xfffffffc00fc7947 */ /* 0x000fc0000383ffff */
[----:B------:R-:W-:-:S00]  /*74e0*/  NOP ;  /* 0x0000000000007918 */ /* 0x000fc00000000000 */
        /* <DEDUP_REMOVED lines=9> */
.L_x_148:


//--------------------- .nv.global.init           --------------------------
	.section	.nv.global.init,"aw",@progbits
.nv.global.init:
	.type		$str$27,@object
	.size		$str$27,($str$28 - $str$27)
$str$27:
        /*0000*/ 	.byte	0x28, 0x61, 0x64, 0x64, 0x72, 0x65, 0x73, 0x73, 0x20, 0x26, 0x20, 0x6d, 0x61, 0x73, 0x6b, 0x29
        /*0010*/ 	.byte	0x20, 0x3d, 0x3d, 0x20, 0x30, 0x00
	.type		$str$28,@object
	.size		$str$28,($str$26 - $str$28)
$str$28:
        /*0016*/ 	.byte	0x2f, 0x74, 0x6d, 0x70, 0x2f, 0x63, 0x75, 0x74, 0x6c, 0x61, 0x73, 0x73, 0x5f, 0x73, 0x77, 0x65
        /*0026*/ 	.byte	0x65, 0x70, 0x5f, 0x73, 0x72, 0x63, 0x2f, 0x69, 0x6e, 0x63, 0x6c, 0x75, 0x64, 0x65, 0x2f, 0x63
        /*0036*/ 	.byte	0x75, 0x74, 0x65, 0x2f, 0x70, 0x6f, 0x69, 0x6e, 0x74, 0x65, 0x72, 0x5f, 0x66, 0x6c, 0x61, 0x67
        /*0046*/ 	.byte	0x67, 0x65, 0x64, 0x2e, 0x68, 0x70, 0x70, 0x00
	.type		$str$26,@object
	.size		$str$26,($str$25 - $str$26)
$str$26:
        /*004e*/ 	.byte	0x2f, 0x74, 0x6d, 0x70, 0x2f, 0x63, 0x75, 0x74, 0x6c, 0x61, 0x73, 0x73, 0x5f, 0x73, 0x77, 0x65
        /*005e*/ 	.byte	0x65, 0x70, 0x5f, 0x73, 0x72, 0x63, 0x2f, 0x69, 0x6e, 0x63, 0x6c, 0x75, 0x64, 0x65, 0x2f, 0x63
        /*006e*/ 	.byte	0x75, 0x74, 0x65, 0x2f, 0x61, 0x74, 0x6f, 0x6d, 0x2f, 0x63, 0x6f, 0x70, 0x79, 0x5f, 0x74, 0x72
        /*007e*/ 	.byte	0x61, 0x69, 0x74, 0x73, 0x5f, 0x73, 0x6d, 0x31, 0x30, 0x30, 0x2e, 0x68, 0x70, 0x70, 0x00
	.type		$str$25,@object
	.size		$str$25,(__unnamed_1 - $str$25)
$str$25:
        /*008d*/ 	.byte	0x28, 0x28, 0x75, 0x69, 0x6e, 0x74, 0x33, 0x32, 0x5f, 0x74, 0x28, 0x74, 0x68, 0x72, 0x65, 0x61
        /*009d*/ 	.byte	0x64, 0x49, 0x64, 0x78, 0x2e, 0x78, 0x29, 0x20, 0x2f, 0x20, 0x33, 0x32, 0x29, 0x20, 0x25, 0x20
        /*00ad*/ 	.byte	0x34, 0x29, 0x20, 0x3d, 0x3d, 0x20, 0x28, 0x28, 0x28, 0x74, 0x6d, 0x65, 0x6d, 0x5f, 0x61, 0x64
        /*00bd*/ 	.byte	0x64, 0x72, 0x20, 0x3e, 0x3e, 0x20, 0x31, 0x36, 0x29, 0x20, 0x2f, 0x20, 0x33, 0x32, 0x29, 0x20
        /*00cd*/ 	.byte	0x25, 0x20, 0x34, 0x29, 0x00
	.type		__unnamed_1,@object
	.size		__unnamed_1,(__unnamed_2 - __unnamed_1)
__unnamed_1:
        /*00d2*/ 	.byte	0x61, 0x75, 0x74, 0x6f, 0x20, 0x63, 0x75, 0x74, 0x65, 0x3a, 0x3a, 0x61, 0x73, 0x5f, 0x70, 0x6f
        /* <DEDUP_REMOVED lines=24> */
        /*0262*/ 	.byte	0x30, 0x34, 0x38, 0x3e, 0x3e, 0x3e, 0x3e, 0x5d, 0x00
	.type		__unnamed_2,@object
	.size		__unnamed_2,(.L_2 - __unnamed_2)
__unnamed_2:
        /* <DEDUP_REMOVED lines=45> */
        /*053b*/ 	.byte	0x3e, 0x3e, 0x3e, 0x5d, 0x00
.L_2:


//--------------------- .nv.shared._ZN7cutlass13device_kernelINS_4gemm6kernel13GemmUniversalIN4cute5tupleIJiiiiEEENS1_10collective13CollectiveMmaINS1_35MainloopSm100TmaUmmaWarpSpecializedILi2ELi2ELi4ENS5_IJNS4_1CILi1EEESB_SB_EEEEENS5_IJNSA_ILi64EEESE_NSA_ILi32EEEEEENS_10bfloat16_tENS5_IJlSB_lEEESH_SI_NS4_8TiledMMAINS4_8MMA_AtomIJNS4_20SM100_MMA_F16BF16_SSISH_SH_fLi64ELi64ELNS4_4UMMA5MajorE0ELSN_0ELNSM_7ScaleInE0ELSO_0EEEEEENS4_6LayoutISC_NS5_IJNSA_ILi0EEESS_SS_EEEEENS5_IJNS4_10UnderscoreESV_SV_EEEEENS4_13SM90_TMA_LOADENS4_14ComposedLayoutINS4_7SwizzleILi2ELi4ELi3EEENS4_18smem_ptr_flag_bitsILi16EEENSR_INS5_IJNSA_ILi8EEESF_EEENS5_IJSF_SB_EEEEEEEvNS4_8identityESY_S18_vS19_EENS_8epilogue10collective18CollectiveEpilogueINS1B_23Sm100TmaWarpSpecializedILi3ELi2ELi16ELb1ELb0EEEJSG_NS5_IJNSR_ISE_SB_EENSR_ISF_SB_EEEEESH_SI_SH_SI_NS1B_6fusion15FusionCallbacksIS1F_NS1J_17LinearCombinationISH_fSH_fLNS_15FloatRoundStyleE2EEESG_S1I_JEEENS4_5SM1004TMEM4LOAD26SM100_TMEM_LOAD_16dp256b4xESY_S18_NS4_17SM75_U32x4_LDSM_NENS4_14SM90_TMA_STOREES18_NS4_17SM90_U32x4_STSM_NENS4_39AutoVectorizingCopyWithAssumedAlignmentILi128EEEEEEvvEEEEvNT_6ParamsE --------------------------
	.section	.nv.shared._ZN7cutlass13device_kernelINS_4gemm6kernel13GemmUniversalIN4cute5tupleIJiiiiEEENS1_10collective13CollectiveMmaINS1_35MainloopSm100TmaUmmaWarpSpecializedILi2ELi2ELi4ENS5_IJNS4_1CILi1EEESB_SB_EEEEENS5_IJNSA_ILi64EEESE_NSA_ILi32EEEEEENS_10bfloat16_tENS5_IJlSB_lEEESH_SI_NS4_8TiledMMAINS4_8MMA_AtomIJNS4_20SM100_MMA_F16BF16_SSISH_SH_fLi64ELi64ELNS4_4UMMA5MajorE0ELSN_0ELNSM_7ScaleInE0ELSO_0EEEEEENS4_6LayoutISC_NS5_IJNSA_ILi0EEESS_SS_EEEEENS5_IJNS4_10UnderscoreESV_SV_EEEEENS4_13SM90_TMA_LOADENS4_14ComposedLayoutINS4_7SwizzleILi2ELi4ELi3EEENS4_18smem_ptr_flag_bitsILi16EEENSR_INS5_IJNSA_ILi8EEESF_EEENS5_IJSF_SB_EEEEEEEvNS4_8identityESY_S18_vS19_EENS_8epilogue10collective18CollectiveEpilogueINS1B_23Sm100TmaWarpSpecializedILi3ELi2ELi16ELb1ELb0EEEJSG_NS5_IJNSR_ISE_SB_EENSR_ISF_SB_EEEEESH_SI_SH_SI_NS1B_6fusion15FusionCallbacksIS1F_NS1J_17LinearCombinationISH_fSH_fLNS_15FloatRoundStyleE2EEESG_S1I_JEEENS4_5SM1004TMEM4LOAD26SM100_TMEM_LOAD_16dp256b4xESY_S18_NS4_17SM75_U32x4_LDSM_NENS4_14SM90_TMA_STOREES18_NS4_17SM90_U32x4_STSM_NENS4_39AutoVectorizingCopyWithAssumedAlignmentILi128EEEEEEvvEEEEvNT_6ParamsE,"aw",@nobits
	.sectionflags	@""
	.align	16
	.zero		1024


//--------------------- .nv.shared.reserved.0     --------------------------
	.section	.nv.shared.reserved.0,"aw",@nobits
	.weak		__nv_reservedSMEM_offset_0_alias
	.size		__nv_reservedSMEM_offset_0_alias, 0, 64
	.other		__nv_reservedSMEM_offset_0_alias,@"STO_CUDA_RESERVED_SHARED STV_DEFAULT"
__nv_reservedSMEM_offset_0_alias:
	.zero		0
.nv.shared.reserved.0:
	.zero		64
	.weak		__nv_reservedSMEM_tcgen05_partition
	.type		__nv_reservedSMEM_tcgen05_partition,@object
	.size		__nv_reservedSMEM_tcgen05_partition,(.L_0 - __nv_reservedSMEM_tcgen05_partition)
__nv_reservedSMEM_tcgen05_partition:
	.zero		32
.L_0:


//--------------------- .nv.global                --------------------------
	.section	.nv.global,"aw",@nobits
.nv.global:
	.type		_ZN40_INTERNAL_5090a728_4_k_cu_0e364c6b_336674cute1_E,@object
	.size		_ZN40_INTERNAL_5090a728_4_k_cu_0e364c6b_336674cute1_E,(_ZN40_INTERNAL_5090a728_4_k_cu_0e364c6b_336674cuda3std3__45__cpo6cbeginE - _ZN40_INTERNAL_5090a728_4_k_cu_0e364c6b_336674cute1_E)
_ZN40_INTERNAL_5090a728_4_k_cu_0e364c6b_336674cute1_E:
	.zero		1
	.type		_ZN40_INTERNAL_5090a728_4_k_cu_0e364c6b_336674cuda3std3__45__cpo6cbeginE,@object
	.size		_ZN40_INTERNAL_5090a728_4_k_cu_0e364c6b_336674cuda3std3__45__cpo6cbeginE,(_ZN40_INTERNAL_5090a728_4_k_cu_0e364c6b_336674cuda3std3__48in_placeE - _ZN40_INTERNAL_5090a728_4_k_cu_0e364c6b_336674cuda3std3__45__cpo6cbeginE)
_ZN40_INTERNAL_5090a728_4_k_cu_0e364c6b_336674cuda3std3__45__cpo6cbeginE:
	.zero		1
	.type		_ZN40_INTERNAL_5090a728_4_k_cu_0e364c6b_336674cuda3std3__48in_placeE,@object
	.size		_ZN40_INTERNAL_5090a728_4_k_cu_0e364c6b_336674cuda3std3__48in_placeE,(_ZN40_INTERNAL_5090a728_4_k_cu_0e364c6b_336674cuda3std6ranges3__45__cpo9iter_moveE - _ZN40_INTERNAL_5090a728_4_k_cu_0e364c6b_336674cuda3std3__48in_placeE)
_ZN40_INTERNAL_5090a728_4_k_cu_0e364c6b_336674cuda3std3__48in_placeE:
	.zero		1
	.type		_ZN40_INTERNAL_5090a728_4_k_cu_0e364c6b_336674cuda3std6ranges3__45__cpo9iter_moveE,@object
	.size		_ZN40_INTERNAL_5090a728_4_k_cu_0e364c6b_336674cuda3std6ranges3__45__cpo9iter_moveE,(_ZN40_INTERNAL_5090a728_4_k_cu_0e364c6b_336674cuda3std3__45__cpo5beginE - _ZN40_INTERNAL_5090a728_4_k_cu_0e364c6b_336674cuda3std6ranges3__45__cpo9iter_moveE)
_ZN40_INTERNAL_5090a728_4_k_cu_0e364c6b_336674cuda3std6ranges3__45__cpo9iter_moveE:
	.zero		1
	.type		_ZN40_INTERNAL_5090a728_4_k_cu_0e364c6b_336674cuda3std3__45__cpo5beginE,@object
	.size		_ZN40_INTERNAL_5090a728_4_k_cu_0e364c6b_336674cuda3std3__45__cpo5beginE,(_ZN40_INTERNAL_5090a728_4_k_cu_0e364c6b_336674cuda3std3__442_GLOBAL__N__5090a728_4_k_cu_0e364c6b_336676ignoreE - _ZN40_INTERNAL_5090a728_4_k_cu_0e364c6b_336674cuda3std3__45__cpo5beginE)
_ZN40_INTERNAL_5090a728_4_k_cu_0e364c6b_336674cuda3std3__45__cpo5beginE:
	.zero		1
	.type		_ZN40_INTERNAL_5090a728_4_k_cu_0e364c6b_336674cuda3std3__442_GLOBAL__N__5090a728_4_k_cu_0e364c6b_336676ignoreE,@object
	.size		_ZN40_INTERNAL_5090a728_4_k_cu_0e364c6b_336674cuda3std3__442_GLOBAL__N__5090a728_4_k_cu_0e364c6b_336676ignoreE,(_ZN40_INTERNAL_5090a728_4_k_cu_0e364c6b_336674cute7productE - _ZN40_INTERNAL_5090a728_4_k_cu_0e364c6b_336674cuda3std3__442_GLOBAL__N__5090a728_4_k_cu_0e364c6b_336676ignoreE)
_ZN40_INTERNAL_5090a728_4_k_cu_0e364c6b_336674cuda3std3__442_GLOBAL__N__5090a728_4_k_cu_0e364c6b_336676ignoreE:
	.zero		1
	.type		_ZN40_INTERNAL_5090a728_4_k_cu_0e364c6b_336674cute7productE,@object
	.size		_ZN40_INTERNAL_5090a728_4_k_cu_0e364c6b_336674cute7productE,(_ZN40_INTERNAL_5090a728_4_k_cu_0e364c6b_336674cuda3std3__45__cpo3endE - _ZN40_INTERNAL_5090a728_4_k_cu_0e364c6b_336674cute7productE)
_ZN40_INTERNAL_5090a728_4_k_cu_0e364c6b_336674cute7productE:
	.zero		1
	.type		_ZN40_INTERNAL_5090a728_4_k_cu_0e364c6b_336674cuda3std3__45__cpo3endE,@object
	.size		_ZN40_INTERNAL_5090a728_4_k_cu_0e364c6b_336674cuda3std3__45__cpo3endE,(_ZN40_INTERNAL_5090a728_4_k_cu_0e364c6b_336674cuda3std3__419piecewise_constructE - _ZN40_INTERNAL_5090a728_4_k_cu_0e364c6b_336674cuda3std3__45__cpo3endE)
_ZN40_INTERNAL_5090a728_4_k_cu_0e364c6b_336674cuda3std3__45__cpo3endE:
	.zero		1
	.type		_ZN40_INTERNAL_5090a728_4_k_cu_0e364c6b_336674cuda3std3__419piecewise_constructE,@object
	.size		_ZN40_INTERNAL_5090a728_4_k_cu_0e364c6b_336674cuda3std3__419piecewise_constructE,(_ZN40_INTERNAL_5090a728_4_k_cu_0e364c6b_336674cuda3std3__45__cpo4cendE - _ZN40_INTERNAL_5090a728_4_k_cu_0e364c6b_336674cuda3std3__419piecewise_constructE)
_ZN40_INTERNAL_5090a728_4_k_cu_0e364c6b_336674cuda3std3__419piecewise_constructE:
	.zero		1
	.type		_ZN40_INTERNAL_5090a728_4_k_cu_0e364c6b_336674cuda3std3__45__cpo4cendE,@object
	.size		_ZN40_INTERNAL_5090a728_4_k_cu_0e364c6b_336674cuda3std3__45__cpo4cendE,(_ZN40_INTERNAL_5090a728_4_k_cu_0e364c6b_336674cuda3std6ranges3__45__cpo4swapE - _ZN40_INTERNAL_5090a728_4_k_cu_0e364c6b_336674cuda3std3__45__cpo4cendE)
_ZN40_INTERNAL_5090a728_4_k_cu_0e364c6b_336674cuda3std3__45__cpo4cendE:
	.zero		1
	.type		_ZN40_INTERNAL_5090a728_4_k_cu_0e364c6b_336674cuda3std6ranges3__45__cpo4swapE,@object
	.size		_ZN40_INTERNAL_5090a728_4_k_cu_0e364c6b_336674cuda3std6ranges3__45__cpo4swapE,(.L_10 - _ZN40_INTERNAL_5090a728_4_k_cu_0e364c6b_336674cuda3std6ranges3__45__cpo4swapE)
_ZN40_INTERNAL_5090a728_4_k_cu_0e364c6b_336674cuda3std6ranges3__45__cpo4swapE:
	.zero		1
.L_10:


//--------------------- .nv.constant0._ZN7cutlass13device_kernelINS_4gemm6kernel13GemmUniversalIN4cute5tupleIJiiiiEEENS1_10collective13CollectiveMmaINS1_35MainloopSm100TmaUmmaWarpSpecializedILi2ELi2ELi4ENS5_IJNS4_1CILi1EEESB_SB_EEEEENS5_IJNSA_ILi64EEESE_NSA_ILi32EEEEEENS_10bfloat16_tENS5_IJlSB_lEEESH_SI_NS4_8TiledMMAINS4_8MMA_AtomIJNS4_20SM100_MMA_F16BF16_SSISH_SH_fLi64ELi64ELNS4_4UMMA5MajorE0ELSN_0ELNSM_7ScaleInE0ELSO_0EEEEEENS4_6LayoutISC_NS5_IJNSA_ILi0EEESS_SS_EEEEENS5_IJNS4_10UnderscoreESV_SV_EEEEENS4_13SM90_TMA_LOADENS4_14ComposedLayoutINS4_7SwizzleILi2ELi4ELi3EEENS4_18smem_ptr_flag_bitsILi16EEENSR_INS5_IJNSA_ILi8EEESF_EEENS5_IJSF_SB_EEEEEEEvNS4_8identityESY_S18_vS19_EENS_8epilogue10collective18CollectiveEpilogueINS1B_23Sm100TmaWarpSpecializedILi3ELi2ELi16ELb1ELb0EEEJSG_NS5_IJNSR_ISE_SB_EENSR_ISF_SB_EEEEESH_SI_SH_SI_NS1B_6fusion15FusionCallbacksIS1F_NS1J_17LinearCombinationISH_fSH_fLNS_15FloatRoundStyleE2EEESG_S1I_JEEENS4_5SM1004TMEM4LOAD26SM100_TMEM_LOAD_16dp256b4xESY_S18_NS4_17SM75_U32x4_LDSM_NENS4_14SM90_TMA_STOREES18_NS4_17SM90_U32x4_STSM_NENS4_39AutoVectorizingCopyWithAssumedAlignmentILi128EEEEEEvvEEEEvNT_6ParamsE --------------------------
	.section	.nv.constant0._ZN7cutlass13device_kernelINS_4gemm6kernel13GemmUniversalIN4cute5tupleIJiiiiEEENS1_10collective13CollectiveMmaINS1_35MainloopSm100TmaUmmaWarpSpecializedILi2ELi2ELi4ENS5_IJNS4_1CILi1EEESB_SB_EEEEENS5_IJNSA_ILi64EEESE_NSA_ILi32EEEEEENS_10bfloat16_tENS5_IJlSB_lEEESH_SI_NS4_8TiledMMAINS4_8MMA_AtomIJNS4_20SM100_MMA_F16BF16_SSISH_SH_fLi64ELi64ELNS4_4UMMA5MajorE0ELSN_0ELNSM_7ScaleInE0ELSO_0EEEEEENS4_6LayoutISC_NS5_IJNSA_ILi0EEESS_SS_EEEEENS5_IJNS4_10UnderscoreESV_SV_EEEEENS4_13SM90_TMA_LOADENS4_14ComposedLayoutINS4_7SwizzleILi2ELi4ELi3EEENS4_18smem_ptr_flag_bitsILi16EEENSR_INS5_IJNSA_ILi8EEESF_EEENS5_IJSF_SB_EEEEEEEvNS4_8identityESY_S18_vS19_EENS_8epilogue10collective18CollectiveEpilogueINS1B_23Sm100TmaWarpSpecializedILi3ELi2ELi16ELb1ELb0EEEJSG_NS5_IJNSR_ISE_SB_EENSR_ISF_SB_EEEEESH_SI_SH_SI_NS1B_6fusion15FusionCallbacksIS1F_NS1J_17LinearCombinationISH_fSH_fLNS_15FloatRoundStyleE2EEESG_S1I_JEEENS4_5SM1004TMEM4LOAD26SM100_TMEM_LOAD_16dp256b4xESY_S18_NS4_17SM75_U32x4_LDSM_NENS4_14SM90_TMA_STOREES18_NS4_17SM90_U32x4_STSM_NENS4_39AutoVectorizingCopyWithAssumedAlignmentILi128EEEEEEvvEEEEvNT_6ParamsE,"a",@progbits
	.sectionflags	@""
	.align	4
.nv.constant0._ZN7cutlass13device_kernelINS_4gemm6kernel13GemmUniversalIN4cute5tupleIJiiiiEEENS1_10collective13CollectiveMmaINS1_35MainloopSm100TmaUmmaWarpSpecializedILi2ELi2ELi4ENS5_IJNS4_1CILi1EEESB_SB_EEEEENS5_IJNSA_ILi64EEESE_NSA_ILi32EEEEEENS_10bfloat16_tENS5_IJlSB_lEEESH_SI_NS4_8TiledMMAINS4_8MMA_AtomIJNS4_20SM100_MMA_F16BF16_SSISH_SH_fLi64ELi64ELNS4_4UMMA5MajorE0ELSN_0ELNSM_7ScaleInE0ELSO_0EEEEEENS4_6LayoutISC_NS5_IJNSA_ILi0EEESS_SS_EEEEENS5_IJNS4_10UnderscoreESV_SV_EEEEENS4_13SM90_TMA_LOADENS4_14ComposedLayoutINS4_7SwizzleILi2ELi4ELi3EEENS4_18smem_ptr_flag_bitsILi16EEENSR_INS5_IJNSA_ILi8EEESF_EEENS5_IJSF_SB_EEEEEEEvNS4_8identityESY_S18_vS19_EENS_8epilogue10collective18CollectiveEpilogueINS1B_23Sm100TmaWarpSpecializedILi3ELi2ELi16ELb1ELb0EEEJSG_NS5_IJNSR_ISE_SB_EENSR_ISF_SB_EEEEESH_SI_SH_SI_NS1B_6fusion15FusionCallbacksIS1F_NS1J_17LinearCombinationISH_fSH_fLNS_15FloatRoundStyleE2EEESG_S1I_JEEENS4_5SM1004TMEM4LOAD26SM100_TMEM_LOAD_16dp256b4xESY_S18_NS4_17SM75_U32x4_LDSM_NENS4_14SM90_TMA_STOREES18_NS4_17SM90_U32x4_STSM_NENS4_39AutoVectorizingCopyWithAssumedAlignmentILi128EEEEEEvvEEEEvNT_6ParamsE:
	.zero		2944


//--------------------- SYMBOLS --------------------------

	.type		.nv.reservedSmem.offset0,@object
	.size		.nv.reservedSmem.offset0,0x4
	.type		.nv.reservedSmem.cap,@object
	.size		.nv.reservedSmem.cap,0x4
	.type		__assertfail,@function
